	.target	sm_90a

	.elftype	@"ET_EXEC"


//--------------------- .note.nv.tkinfo           --------------------------
	.section	.note.nv.tkinfo,"",@"SHT_NOTE"
	.sectionflags	@"SHF_NOTE_NV_TKINFO"
	.tkinfo
        /*0018*/ 	.word	0x00000002
        /*0030*/ 	.string	""
        /*0030*/ 	.string	"ptxas"
        /*0030*/ 	.string	"Cuda compilation tools, release 13.0, V13.0.88"
        /*0030*/ 	.string	"Build cuda_13.0.r13.0/compiler.36424714_0"
        /*0030*/ 	.string	"-arch sm_90a -m 64 "



//--------------------- .note.nv.cuinfo           --------------------------
	.section	.note.nv.cuinfo,"",@"SHT_NOTE"
	.sectionflags	@"SHF_NOTE_NV_CUINFO"
        /*0018*/ 	.short	0x0002
        /*001a*/ 	.short	0x005a
        /*001c*/ 	.short	0x0082
	.zero		2


//--------------------- .nv.info                  --------------------------
	.section	.nv.info,"",@"SHT_CUDA_INFO"
	.align	4


	//----- nvinfo : EIATTR_REGCOUNT
	.align		4
        /*0000*/ 	.byte	0x04, 0x2f
        /*0002*/ 	.short	(.L_15 - .L_14)
	.align		4
.L_14:
        /*0004*/ 	.word	index@(_ZN7cutlass13device_kernelINS_4gemm6kernel13GemmUniversalIN4cute5tupleIJiiiiEEENS1_10collective13CollectiveMmaINS1_34MainloopSm90TmaGmmaWarpSpecializedILi5ENS5_IJNS4_1CILi2EEENSA_ILi1EEESC_EEENS1_35KernelTmaWarpSpecializedCooperativeEEENS5_IJNSA_ILi256EEENSA_ILi128EEENSA_ILi64EEEEEENS_6half_tENS5_IJlSC_lEEESK_SL_NS4_8TiledMMAINS4_8MMA_AtomIJNS4_4SM904GMMA26MMA_64x128x16_F32F16F16_SSILNSP_5MajorE0ELSR_0ELNSP_7ScaleInE1ELSS_1EEEEEENS4_6LayoutISD_NS5_IJSC_NSA_ILi0EEESW_EEEEENS5_IJNS4_10UnderscoreESZ_SZ_EEEEENS4_13SM90_TMA_LOADENS4_14ComposedLayoutINS4_7SwizzleILi3ELi4ELi3EEENS4_18smem_ptr_flag_bitsILi16EEENSV_INS5_IJNSA_ILi8EEESI_EEENS5_IJSI_SC_EEEEEEEvNS4_8identityENS4_23SM90_TMA_LOAD_MULTICASTES1C_vS1D_EENS_8epilogue10collective6detail29Sm90TmaWarpSpecializedAdapterINS1H_15DefaultEpilogueISK_SL_SL_NS1G_6thread17LinearCombinationISK_Li1EffLNS1L_9ScaleType4KindE0ELNS_15FloatRoundStyleE2ESK_EENS1_15EpilogueDefaultEEEEEvvEEEEvNT_6ParamsE)
        /*0008*/ 	.word	0x000000a8


	//----- nvinfo : EIATTR_FRAME_SIZE
	.align		4
.L_15:
        /*000c*/ 	.byte	0x04, 0x11
        /*000e*/ 	.short	(.L_17 - .L_16)
	.align		4
.L_16:
        /*0010*/ 	.word	index@(_ZN7cutlass13device_kernelINS_4gemm6kernel13GemmUniversalIN4cute5tupleIJiiiiEEENS1_10collective13CollectiveMmaINS1_34MainloopSm90TmaGmmaWarpSpecializedILi5ENS5_IJNS4_1CILi2EEENSA_ILi1EEESC_EEENS1_35KernelTmaWarpSpecializedCooperativeEEENS5_IJNSA_ILi256EEENSA_ILi128EEENSA_ILi64EEEEEENS_6half_tENS5_IJlSC_lEEESK_SL_NS4_8TiledMMAINS4_8MMA_AtomIJNS4_4SM904GMMA26MMA_64x128x16_F32F16F16_SSILNSP_5MajorE0ELSR_0ELNSP_7ScaleInE1ELSS_1EEEEEENS4_6LayoutISD_NS5_IJSC_NSA_ILi0EEESW_EEEEENS5_IJNS4_10UnderscoreESZ_SZ_EEEEENS4_13SM90_TMA_LOADENS4_14ComposedLayoutINS4_7SwizzleILi3ELi4ELi3EEENS4_18smem_ptr_flag_bitsILi16EEENSV_INS5_IJNSA_ILi8EEESI_EEENS5_IJSI_SC_EEEEEEEvNS4_8identityENS4_23SM90_TMA_LOAD_MULTICASTES1C_vS1D_EENS_8epilogue10collective6detail29Sm90TmaWarpSpecializedAdapterINS1H_15DefaultEpilogueISK_SL_SL_NS1G_6thread17LinearCombinationISK_Li1EffLNS1L_9ScaleType4KindE0ELNS_15FloatRoundStyleE2ESK_EENS1_15EpilogueDefaultEEEEEvvEEEEvNT_6ParamsE)
        /*0014*/ 	.word	0x00000000


	//----- nvinfo : EIATTR_MIN_STACK_SIZE
	.align		4
.L_17:
        /*0018*/ 	.byte	0x04, 0x12
        /*001a*/ 	.short	(.L_19 - .L_18)
	.align		4
.L_18:
        /*001c*/ 	.word	index@(_ZN7cutlass13device_kernelINS_4gemm6kernel13GemmUniversalIN4cute5tupleIJiiiiEEENS1_10collective13CollectiveMmaINS1_34MainloopSm90TmaGmmaWarpSpecializedILi5ENS5_IJNS4_1CILi2EEENSA_ILi1EEESC_EEENS1_35KernelTmaWarpSpecializedCooperativeEEENS5_IJNSA_ILi256EEENSA_ILi128EEENSA_ILi64EEEEEENS_6half_tENS5_IJlSC_lEEESK_SL_NS4_8TiledMMAINS4_8MMA_AtomIJNS4_4SM904GMMA26MMA_64x128x16_F32F16F16_SSILNSP_5MajorE0ELSR_0ELNSP_7ScaleInE1ELSS_1EEEEEENS4_6LayoutISD_NS5_IJSC_NSA_ILi0EEESW_EEEEENS5_IJNS4_10UnderscoreESZ_SZ_EEEEENS4_13SM90_TMA_LOADENS4_14ComposedLayoutINS4_7SwizzleILi3ELi4ELi3EEENS4_18smem_ptr_flag_bitsILi16EEENSV_INS5_IJNSA_ILi8EEESI_EEENS5_IJSI_SC_EEEEEEEvNS4_8identityENS4_23SM90_TMA_LOAD_MULTICASTES1C_vS1D_EENS_8epilogue10collective6detail29Sm90TmaWarpSpecializedAdapterINS1H_15DefaultEpilogueISK_SL_SL_NS1G_6thread17LinearCombinationISK_Li1EffLNS1L_9ScaleType4KindE0ELNS_15FloatRoundStyleE2ESK_EENS1_15EpilogueDefaultEEEEEvvEEEEvNT_6ParamsE)
        /*0020*/ 	.word	0x00000000
.L_19:


//--------------------- .nv.compat                --------------------------
	.section	.nv.compat,"",@"SHT_CUDA_COMPAT_INFO"
	.align	4
        /*0000*/ 	.byte	0x02, 0x09, 0x01, 0x00, 0x02, 0x02, 0x04, 0x00, 0x02, 0x05, 0x05, 0x00, 0x03, 0x07, 0x01, 0x01
        /*0010*/ 	.byte	0x02, 0x03, 0x01, 0x00, 0x02, 0x06, 0x01, 0x00, 0x04, 0x0b, 0x08, 0x00, 0x00, 0x00, 0x00, 0x00
        /*0020*/ 	.byte	0x00, 0x00, 0x00, 0x00


//--------------------- .nv.info._ZN7cutlass13device_kernelINS_4gemm6kernel13GemmUniversalIN4cute5tupleIJiiiiEEENS1_10collective13CollectiveMmaINS1_34MainloopSm90TmaGmmaWarpSpecializedILi5ENS5_IJNS4_1CILi2EEENSA_ILi1EEESC_EEENS1_35KernelTmaWarpSpecializedCooperativeEEENS5_IJNSA_ILi256EEENSA_ILi128EEENSA_ILi64EEEEEENS_6half_tENS5_IJlSC_lEEESK_SL_NS4_8TiledMMAINS4_8MMA_AtomIJNS4_4SM904GMMA26MMA_64x128x16_F32F16F16_SSILNSP_5MajorE0ELSR_0ELNSP_7ScaleInE1ELSS_1EEEEEENS4_6LayoutISD_NS5_IJSC_NSA_ILi0EEESW_EEEEENS5_IJNS4_10UnderscoreESZ_SZ_EEEEENS4_13SM90_TMA_LOADENS4_14ComposedLayoutINS4_7SwizzleILi3ELi4ELi3EEENS4_18smem_ptr_flag_bitsILi16EEENSV_INS5_IJNSA_ILi8EEESI_EEENS5_IJSI_SC_EEEEEEEvNS4_8identityENS4_23SM90_TMA_LOAD_MULTICASTES1C_vS1D_EENS_8epilogue10collective6detail29Sm90TmaWarpSpecializedAdapterINS1H_15DefaultEpilogueISK_SL_SL_NS1G_6thread17LinearCombinationISK_Li1EffLNS1L_9ScaleType4KindE0ELNS_15FloatRoundStyleE2ESK_EENS1_15EpilogueDefaultEEEEEvvEEEEvNT_6ParamsE --------------------------
	.section	.nv.info._ZN7cutlass13device_kernelINS_4gemm6kernel13GemmUniversalIN4cute5tupleIJiiiiEEENS1_10collective13CollectiveMmaINS1_34MainloopSm90TmaGmmaWarpSpecializedILi5ENS5_IJNS4_1CILi2EEENSA_ILi1EEESC_EEENS1_35KernelTmaWarpSpecializedCooperativeEEENS5_IJNSA_ILi256EEENSA_ILi128EEENSA_ILi64EEEEEENS_6half_tENS5_IJlSC_lEEESK_SL_NS4_8TiledMMAINS4_8MMA_AtomIJNS4_4SM904GMMA26MMA_64x128x16_F32F16F16_SSILNSP_5MajorE0ELSR_0ELNSP_7ScaleInE1ELSS_1EEEEEENS4_6LayoutISD_NS5_IJSC_NSA_ILi0EEESW_EEEEENS5_IJNS4_10UnderscoreESZ_SZ_EEEEENS4_13SM90_TMA_LOADENS4_14ComposedLayoutINS4_7SwizzleILi3ELi4ELi3EEENS4_18smem_ptr_flag_bitsILi16EEENSV_INS5_IJNSA_ILi8EEESI_EEENS5_IJSI_SC_EEEEEEEvNS4_8identityENS4_23SM90_TMA_LOAD_MULTICASTES1C_vS1D_EENS_8epilogue10collective6detail29Sm90TmaWarpSpecializedAdapterINS1H_15DefaultEpilogueISK_SL_SL_NS1G_6thread17LinearCombinationISK_Li1EffLNS1L_9ScaleType4KindE0ELNS_15FloatRoundStyleE2ESK_EENS1_15EpilogueDefaultEEEEEvvEEEEvNT_6ParamsE,"",@"SHT_CUDA_INFO"
	.sectionflags	@""
	.align	4


	//----- nvinfo : EIATTR_CUDA_API_VERSION
	.align		4
        /*0000*/ 	.byte	0x04, 0x37
        /*0002*/ 	.short	(.L_21 - .L_20)
.L_20:
        /*0004*/ 	.word	0x00000082


	//----- nvinfo : EIATTR_KPARAM_INFO
	.align		4
.L_21:
        /*0008*/ 	.byte	0x04, 0x17
        /*000a*/ 	.short	(.L_23 - .L_22)
.L_22:
        /*000c*/ 	.word	0x00000000
        /*0010*/ 	.short	0x0000
        /*0012*/ 	.short	0x0070
        /*0014*/ 	.byte	0x00, 0xf0, 0x01, 0x10


	//----- nvinfo : EIATTR_SPARSE_MMA_MASK
	.align		4
.L_23:
        /*0018*/ 	.byte	0x03, 0x50
        /*001a*/ 	.short	0x0000


	//----- nvinfo : EIATTR_MAXREG_COUNT
	.align		4
        /*001c*/ 	.byte	0x03, 0x1b
        /*001e*/ 	.short	0x00a8


	//----- nvinfo : EIATTR_NUM_BARRIERS
	.align		4
        /*0020*/ 	.byte	0x02, 0x4c
        /*0022*/ 	.byte	0x01
	.zero		1


	//----- nvinfo : EIATTR_EXTERNS
	.align		4
        /*0024*/ 	.byte	0x04, 0x0f
        /*0026*/ 	.short	(.L_25 - .L_24)


	//   ....[0]....
	.align		4
.L_24:
        /*0028*/ 	.word	index@(__assertfail)


	//----- nvinfo : EIATTR_MERCURY_ISA_VERSION
	.align		4
.L_25:
        /*002c*/ 	.byte	0x03, 0x5f
        /*002e*/ 	.short	0x0101


	//----- nvinfo : EIATTR_INT_WARP_WIDE_INSTR_OFFSETS
	.align		4
        /*0030*/ 	.byte	0x04, 0x31
        /*0032*/ 	.short	(.L_27 - .L_26)


	//   ....[0]....
.L_26:
        /*0034*/ 	.word	0x000004a0


	//   ....[1]....
        /*0038*/ 	.word	0x000004d0


	//   ....[2]....
        /*003c*/ 	.word	0x00000690


	//----- nvinfo : EIATTR_COOP_GROUP_MASK_REGIDS
	.align		4
.L_27:
        /*0040*/ 	.byte	0x04, 0x29
        /*0042*/ 	.short	(.L_29 - .L_28)


	//   ....[0]....
.L_28:
        /*0044*/ 	.word	0xffffffff


	//   ....[1]....
        /*0048*/ 	.word	0xffffffff


	//   ....[2]....
        /*004c*/ 	.word	0xffffffff


	//   ....[3]....
        /*0050*/ 	.word	0xffffffff


	//   ....[4]....
        /*0054*/ 	.word	0xffffffff


	//   ....[5]....
        /*0058*/ 	.word	0xffffffff


	//----- nvinfo : EIATTR_COOP_GROUP_INSTR_OFFSETS
	.align		4
.L_29:
        /*005c*/ 	.byte	0x04, 0x28
        /*005e*/ 	.short	(.L_31 - .L_30)


	//   ....[0]....
.L_30:
        /*0060*/ 	.word	0x00000060


	//   ....[1]....
        /*0064*/ 	.word	0x00000070


	//   ....[2]....
        /*0068*/ 	.word	0x00000130


	//   ....[3]....
        /*006c*/ 	.word	0x000002f0


	//   ....[4]....
        /*0070*/ 	.word	0x00000810


	//   ....[5]....
        /*0074*/ 	.word	0x00001260


	//----- nvinfo : EIATTR_REG_RECONFIG
	.align		4
.L_31:
        /*0078*/ 	.byte	0x01, 0x54
	.zero		2


	//----- nvinfo : EIATTR_SYSCALL_OFFSETS
	.align		4
        /*007c*/ 	.byte	0x04, 0x46
        /*007e*/ 	.short	(.L_33 - .L_32)


	//   ....[0]....
.L_32:
        /*0080*/ 	.word	0x00001420


	//----- nvinfo : EIATTR_MBARRIER_INSTR_OFFSETS
	.align		4
.L_33:
        /*0084*/ 	.byte	0x04, 0x39
        /*0086*/ 	.short	(.L_35 - .L_34)


	//   ....[0]....
.L_34:
        /*0088*/ 	.word	0x00000230
        /*008c*/ 	.word	0x000000ff
        /*0090*/ 	.word	0x00000000
        /*0094*/ 	.short	0x0100
        /*0096*/ 	.byte	0x08
	.zero		1


	//   ....[1]....
        /*0098*/ 	.word	0x00000240
        /*009c*/ 	.word	0x000000ff
        /*00a0*/ 	.word	0x00000028
        /*00a4*/ 	.short	0x0100
        /*00a6*/ 	.byte	0x08
	.zero		1


	//   ....[2]....
        /*00a8*/ 	.word	0x00000250
        /*00ac*/ 	.word	0x000000ff
        /*00b0*/ 	.word	0x00000008
        /*00b4*/ 	.short	0x0100
        /*00b6*/ 	.byte	0x08
	.zero		1


	//   ....[3]....
        /*00b8*/ 	.word	0x00000260
        /*00bc*/ 	.word	0x000000ff
        /*00c0*/ 	.word	0x00000030
        /*00c4*/ 	.short	0x0100
        /*00c6*/ 	.byte	0x08
	.zero		1


	//   ....[4]....
        /*00c8*/ 	.word	0x00000270
        /*00cc*/ 	.word	0x000000ff
        /*00d0*/ 	.word	0x00000010
        /*00d4*/ 	.short	0x0100
        /*00d6*/ 	.byte	0x08
	.zero		1


	//   ....[5]....
        /*00d8*/ 	.word	0x00000280
        /*00dc*/ 	.word	0x000000ff
        /*00e0*/ 	.word	0x00000038
        /*00e4*/ 	.short	0x0100
        /*00e6*/ 	.byte	0x08
	.zero		1


	//   ....[6]....
        /*00e8*/ 	.word	0x00000290
        /*00ec*/ 	.word	0x000000ff
        /*00f0*/ 	.word	0x00000018
        /*00f4*/ 	.short	0x0100
        /*00f6*/ 	.byte	0x08
	.zero		1


	//   ....[7]....
        /*00f8*/ 	.word	0x000002a0
        /*00fc*/ 	.word	0x000000ff
        /*0100*/ 	.word	0x00000040
        /*0104*/ 	.short	0x0100
        /*0106*/ 	.byte	0x08
	.zero		1


	//   ....[8]....
        /*0108*/ 	.word	0x000002b0
        /*010c*/ 	.word	0x000000ff
        /*0110*/ 	.word	0x00000020
        /*0114*/ 	.short	0x0100
        /*0116*/ 	.byte	0x08
	.zero		1


	//   ....[9]....
        /*0118*/ 	.word	0x000002c0
        /*011c*/ 	.word	0x000000ff
        /*0120*/ 	.word	0x00000048
        /*0124*/ 	.short	0x0100
        /*0126*/ 	.byte	0x08
	.zero		1


	//   ....[10]....
        /*0128*/ 	.word	0x00000710
        /*012c*/ 	.word	0x000000ff
        /*0130*/ 	.word	0x00000060
        /*0134*/ 	.short	0x0100
        /*0136*/ 	.byte	0x06
	.zero		1


	//   ....[11]....
        /*0138*/ 	.word	0x000007a0
        /*013c*/ 	.word	0x000000ff
        /*0140*/ 	.word	0x00000068
        /*0144*/ 	.short	0x0100
        /*0146*/ 	.byte	0x06
	.zero		1


	//   ....[12]....
        /*0148*/ 	.word	0x000014e0
        /*014c*/ 	.word	0x00000003
        /*0150*/ 	.word	0x00000000
        /*0154*/ 	.short	0x010a
        /*0156*/ 	.byte	0x3f
	.zero		1


	//   ....[13]....
        /*0158*/ 	.word	0x00001520
        /*015c*/ 	.word	0x00000003
        /*0160*/ 	.word	0x00000000
        /*0164*/ 	.short	0x010a
        /*0166*/ 	.byte	0x3f
	.zero		1


	//   ....[14]....
        /*0168*/ 	.word	0x00001a30
        /*016c*/ 	.word	0x00000005
        /*0170*/ 	.word	0x00000000
        /*0174*/ 	.short	0x010a
        /*0176*/ 	.byte	0x3f
	.zero		1


	//   ....[15]....
        /*0178*/ 	.word	0x00001a70
        /*017c*/ 	.word	0x00000005
        /*0180*/ 	.word	0x00000000
        /*0184*/ 	.short	0x010a
        /*0186*/ 	.byte	0x3f
	.zero		1


	//   ....[16]....
        /*0188*/ 	.word	0x00001e10
        /*018c*/ 	.word	0x00000005
        /*0190*/ 	.word	0x00000000
        /*0194*/ 	.short	0x0101
        /*0196*/ 	.byte	0x3f
	.zero		1


	//   ....[17]....
        /*0198*/ 	.word	0x00002030
        /*019c*/ 	.word	0x00000003
        /*01a0*/ 	.word	0x00000000
        /*01a4*/ 	.short	0x0101
        /*01a6*/ 	.byte	0x3f
	.zero		1


	//   ....[18]....
        /*01a8*/ 	.word	0x0000b850
        /*01ac*/ 	.word	0x00000017
        /*01b0*/ 	.word	0x00000028
        /*01b4*/ 	.short	0x010a
        /*01b6*/ 	.byte	0x3f
	.zero		1


	//   ....[19]....
        /*01b8*/ 	.word	0x0000bbc0
        /*01bc*/ 	.word	0x00000003
        /*01c0*/ 	.word	0x00000068
        /*01c4*/ 	.short	0x0101
        /*01c6*/ 	.byte	0x3f
	.zero		1


	//   ....[20]....
        /*01c8*/ 	.word	0x0000c320
        /*01cc*/ 	.word	0x00000007
        /*01d0*/ 	.word	0x00000000
        /*01d4*/ 	.short	0x010a
        /*01d6*/ 	.byte	0x3f
	.zero		1


	//   ....[21]....
        /*01d8*/ 	.word	0x0000c3a0
        /*01dc*/ 	.word	0x00000008
        /*01e0*/ 	.word	0x00000000
        /*01e4*/ 	.short	0x010a
        /*01e6*/ 	.byte	0x3f
	.zero		1


	//   ....[22]....
        /*01e8*/ 	.word	0x0000c430
        /*01ec*/ 	.word	0x00000009
        /*01f0*/ 	.word	0x00000000
        /*01f4*/ 	.short	0x010a
        /*01f6*/ 	.byte	0x3f
	.zero		1


	//   ....[23]....
        /*01f8*/ 	.word	0x0000c4c0
        /*01fc*/ 	.word	0x00000006
        /*0200*/ 	.word	0x00000000
        /*0204*/ 	.short	0x010a
        /*0206*/ 	.byte	0x3f
	.zero		1


	//   ....[24]....
        /*0208*/ 	.word	0x0000c550
        /*020c*/ 	.word	0x00000003
        /*0210*/ 	.word	0x00000000
        /*0214*/ 	.short	0x010a
        /*0216*/ 	.byte	0x3f
	.zero		1


	//   ....[25]....
        /*0218*/ 	.word	0x0000c5b0
        /*021c*/ 	.word	0x00000003
        /*0220*/ 	.word	0x00000000
        /*0224*/ 	.short	0x010a
        /*0226*/ 	.byte	0x3f
	.zero		1


	//   ....[26]....
        /*0228*/ 	.word	0x0000c600
        /*022c*/ 	.word	0x00000005
        /*0230*/ 	.word	0x00000000
        /*0234*/ 	.short	0x010a
        /*0236*/ 	.byte	0x3f
	.zero		1


	//   ....[27]....
        /*0238*/ 	.word	0x0000c6d0
        /*023c*/ 	.word	0x00000017
        /*0240*/ 	.word	0x00000028
        /*0244*/ 	.short	0x010a
        /*0246*/ 	.byte	0x3f
	.zero		1


	//   ....[28]....
        /*0248*/ 	.word	0x0000c7a0
        /*024c*/ 	.word	0x00000007
        /*0250*/ 	.word	0x00000000
        /*0254*/ 	.short	0x010a
        /*0256*/ 	.byte	0x3f
	.zero		1


	//   ....[29]....
        /*0258*/ 	.word	0x0000c7f0
        /*025c*/ 	.word	0x00000008
        /*0260*/ 	.word	0x00000000
        /*0264*/ 	.short	0x010a
        /*0266*/ 	.byte	0x3f
	.zero		1


	//   ....[30]....
        /*0268*/ 	.word	0x0000c840
        /*026c*/ 	.word	0x00000009
        /*0270*/ 	.word	0x00000000
        /*0274*/ 	.short	0x010a
        /*0276*/ 	.byte	0x3f
	.zero		1


	//   ....[31]....
        /*0278*/ 	.word	0x0000c890
        /*027c*/ 	.word	0x00000006
        /*0280*/ 	.word	0x00000000
        /*0284*/ 	.short	0x010a
        /*0286*/ 	.byte	0x3f
	.zero		1


	//----- nvinfo : EIATTR_NUM_MBARRIERS
	.align		4
.L_35:
        /*0288*/ 	.byte	0x03, 0x38
        /*028a*/ 	.short	0x000c


	//----- nvinfo : EIATTR_EXIT_INSTR_OFFSETS
	.align		4
        /*028c*/ 	.byte	0x04, 0x1c
        /*028e*/ 	.short	(.L_37 - .L_36)


	//   ....[0]....
.L_36:
        /*0290*/ 	.word	0x00000970


	//   ....[1]....
        /*0294*/ 	.word	0x00001190


	//   ....[2]....
        /*0298*/ 	.word	0x0000af60


	//   ....[3]....
        /*029c*/ 	.word	0x0000b4c0


	//   ....[4]....
        /*02a0*/ 	.word	0x0000c5a0


	//----- nvinfo : EIATTR_MAX_THREADS
	.align		4
.L_37:
        /*02a4*/ 	.byte	0x04, 0x05
        /*02a6*/ 	.short	(.L_39 - .L_38)
.L_38:
        /*02a8*/ 	.word	0x00000180
        /*02ac*/ 	.word	0x00000001
        /*02b0*/ 	.word	0x00000001


	//----- nvinfo : EIATTR_CRS_STACK_SIZE
	.align		4
.L_39:
        /*02b4*/ 	.byte	0x04, 0x1e
        /*02b6*/ 	.short	(.L_41 - .L_40)
.L_40:
        /*02b8*/ 	.word	0x00000000


	//----- nvinfo : EIATTR_CBANK_PARAM_SIZE
	.align		4
.L_41:
        /*02bc*/ 	.byte	0x03, 0x19
        /*02be*/ 	.short	0x0470


	//----- nvinfo : EIATTR_PARAM_CBANK
	.align		4
        /*02c0*/ 	.byte	0x04, 0x0a
        /*02c2*/ 	.short	(.L_43 - .L_42)
	.align		4
.L_42:
        /*02c4*/ 	.word	index@(.nv.constant0._ZN7cutlass13device_kernelINS_4gemm6kernel13GemmUniversalIN4cute5tupleIJiiiiEEENS1_10collective13CollectiveMmaINS1_34MainloopSm90TmaGmmaWarpSpecializedILi5ENS5_IJNS4_1CILi2EEENSA_ILi1EEESC_EEENS1_35KernelTmaWarpSpecializedCooperativeEEENS5_IJNSA_ILi256EEENSA_ILi128EEENSA_ILi64EEEEEENS_6half_tENS5_IJlSC_lEEESK_SL_NS4_8TiledMMAINS4_8MMA_AtomIJNS4_4SM904GMMA26MMA_64x128x16_F32F16F16_SSILNSP_5MajorE0ELSR_0ELNSP_7ScaleInE1ELSS_1EEEEEENS4_6LayoutISD_NS5_IJSC_NSA_ILi0EEESW_EEEEENS5_IJNS4_10UnderscoreESZ_SZ_EEEEENS4_13SM90_TMA_LOADENS4_14ComposedLayoutINS4_7SwizzleILi3ELi4ELi3EEENS4_18smem_ptr_flag_bitsILi16EEENSV_INS5_IJNSA_ILi8EEESI_EEENS5_IJSI_SC_EEEEEEEvNS4_8identityENS4_23SM90_TMA_LOAD_MULTICASTES1C_vS1D_EENS_8epilogue10collective6detail29Sm90TmaWarpSpecializedAdapterINS1H_15DefaultEpilogueISK_SL_SL_NS1G_6thread17LinearCombinationISK_Li1EffLNS1L_9ScaleType4KindE0ELNS_15FloatRoundStyleE2ESK_EENS1_15EpilogueDefaultEEEEEvvEEEEvNT_6ParamsE)
        /*02c8*/ 	.short	0x0210
        /*02ca*/ 	.short	0x0470


	//----- nvinfo : EIATTR_SW_WAR
	.align		4
.L_43:
        /*02cc*/ 	.byte	0x04, 0x36
        /*02ce*/ 	.short	(.L_45 - .L_44)
.L_44:
        /*02d0*/ 	.word	0x00000008
.L_45:


//--------------------- .nv.callgraph             --------------------------
	.section	.nv.callgraph,"",@"SHT_CUDA_CALLGRAPH"
	.align	4
	.sectionentsize	8
	.align		4
        /*0000*/ 	.word	0x00000000
	.align		4
        /*0004*/ 	.word	0xffffffff
	.align		4
        /*0008*/ 	.word	index@(_ZN7cutlass13device_kernelINS_4gemm6kernel13GemmUniversalIN4cute5tupleIJiiiiEEENS1_10collective13CollectiveMmaINS1_34MainloopSm90TmaGmmaWarpSpecializedILi5ENS5_IJNS4_1CILi2EEENSA_ILi1EEESC_EEENS1_35KernelTmaWarpSpecializedCooperativeEEENS5_IJNSA_ILi256EEENSA_ILi128EEENSA_ILi64EEEEEENS_6half_tENS5_IJlSC_lEEESK_SL_NS4_8TiledMMAINS4_8MMA_AtomIJNS4_4SM904GMMA26MMA_64x128x16_F32F16F16_SSILNSP_5MajorE0ELSR_0ELNSP_7ScaleInE1ELSS_1EEEEEENS4_6LayoutISD_NS5_IJSC_NSA_ILi0EEESW_EEEEENS5_IJNS4_10UnderscoreESZ_SZ_EEEEENS4_13SM90_TMA_LOADENS4_14ComposedLayoutINS4_7SwizzleILi3ELi4ELi3EEENS4_18smem_ptr_flag_bitsILi16EEENSV_INS5_IJNSA_ILi8EEESI_EEENS5_IJSI_SC_EEEEEEEvNS4_8identityENS4_23SM90_TMA_LOAD_MULTICASTES1C_vS1D_EENS_8epilogue10collective6detail29Sm90TmaWarpSpecializedAdapterINS1H_15DefaultEpilogueISK_SL_SL_NS1G_6thread17LinearCombinationISK_Li1EffLNS1L_9ScaleType4KindE0ELNS_15FloatRoundStyleE2ESK_EENS1_15EpilogueDefaultEEEEEvvEEEEvNT_6ParamsE)
	.align		4
        /*000c*/ 	.word	index@(__assertfail)
	.align		4
        /*0010*/ 	.word	0x00000000
	.align		4
        /*0014*/ 	.word	0xfffffffe
	.align		4
        /*0018*/ 	.word	0x00000000
	.align		4
        /*001c*/ 	.word	0xfffffffd
	.align		4
        /*0020*/ 	.word	0x00000000
	.align		4
        /*0024*/ 	.word	0xfffffffc


//--------------------- .nv.constant4             --------------------------
	.section	.nv.constant4,"a",@progbits
	.align	8
	.align		8
.nv.constant4:
        /*0000*/ 	.dword	__assertfail
	.align		8
        /*0008*/ 	.dword	__unnamed_1
	.align		8
        /*0010*/ 	.dword	_ZN39_INTERNAL_af51d839_4_k_cu_1cef3c36_40834cuda3std3__45__cpo5beginE
	.align		8
        /*0018*/ 	.dword	_ZN39_INTERNAL_af51d839_4_k_cu_1cef3c36_40834cuda3std3__45__cpo3endE
	.align		8
        /*0020*/ 	.dword	_ZN39_INTERNAL_af51d839_4_k_cu_1cef3c36_40834cuda3std3__45__cpo6cbeginE
	.align		8
        /*0028*/ 	.dword	_ZN39_INTERNAL_af51d839_4_k_cu_1cef3c36_40834cuda3std3__45__cpo4cendE
	.align		8
        /*0030*/ 	.dword	_ZN39_INTERNAL_af51d839_4_k_cu_1cef3c36_40834cuda3std3__441_GLOBAL__N__af51d839_4_k_cu_1cef3c36_40836ignoreE
	.align		8
        /*0038*/ 	.dword	_ZN39_INTERNAL_af51d839_4_k_cu_1cef3c36_40834cuda3std3__419piecewise_constructE
	.align		8
        /*0040*/ 	.dword	_ZN39_INTERNAL_af51d839_4_k_cu_1cef3c36_40834cuda3std3__48in_placeE
	.align		8
        /*0048*/ 	.dword	_ZN39_INTERNAL_af51d839_4_k_cu_1cef3c36_40834cuda3std6ranges3__45__cpo4swapE
	.align		8
        /*0050*/ 	.dword	_ZN39_INTERNAL_af51d839_4_k_cu_1cef3c36_40834cuda3std6ranges3__45__cpo9iter_moveE
	.align		8
        /*0058*/ 	.dword	_ZN39_INTERNAL_af51d839_4_k_cu_1cef3c36_40834cute7productE
	.align		8
        /*0060*/ 	.dword	_ZN39_INTERNAL_af51d839_4_k_cu_1cef3c36_40834cute1_E
	.align		8
        /*0068*/ 	.dword	$str$22
	.align		8
        /*0070*/ 	.dword	$str$23


//--------------------- .text._ZN7cutlass13device_kernelINS_4gemm6kernel13GemmUniversalIN4cute5tupleIJiiiiEEENS1_10collective13CollectiveMmaINS1_34MainloopSm90TmaGmmaWarpSpecializedILi5ENS5_IJNS4_1CILi2EEENSA_ILi1EEESC_EEENS1_35KernelTmaWarpSpecializedCooperativeEEENS5_IJNSA_ILi256EEENSA_ILi128EEENSA_ILi64EEEEEENS_6half_tENS5_IJlSC_lEEESK_SL_NS4_8TiledMMAINS4_8MMA_AtomIJNS4_4SM904GMMA26MMA_64x128x16_F32F16F16_SSILNSP_5MajorE0ELSR_0ELNSP_7ScaleInE1ELSS_1EEEEEENS4_6LayoutISD_NS5_IJSC_NSA_ILi0EEESW_EEEEENS5_IJNS4_10UnderscoreESZ_SZ_EEEEENS4_13SM90_TMA_LOADENS4_14ComposedLayoutINS4_7SwizzleILi3ELi4ELi3EEENS4_18smem_ptr_flag_bitsILi16EEENSV_INS5_IJNSA_ILi8EEESI_EEENS5_IJSI_SC_EEEEEEEvNS4_8identityENS4_23SM90_TMA_LOAD_MULTICASTES1C_vS1D_EENS_8epilogue10collective6detail29Sm90TmaWarpSpecializedAdapterINS1H_15DefaultEpilogueISK_SL_SL_NS1G_6thread17LinearCombinationISK_Li1EffLNS1L_9ScaleType4KindE0ELNS_15FloatRoundStyleE2ESK_EENS1_15EpilogueDefaultEEEEEvvEEEEvNT_6ParamsE --------------------------
	.section	.text._ZN7cutlass13device_kernelINS_4gemm6kernel13GemmUniversalIN4cute5tupleIJiiiiEEENS1_10collective13CollectiveMmaINS1_34MainloopSm90TmaGmmaWarpSpecializedILi5ENS5_IJNS4_1CILi2EEENSA_ILi1EEESC_EEENS1_35KernelTmaWarpSpecializedCooperativeEEENS5_IJNSA_ILi256EEENSA_ILi128EEENSA_ILi64EEEEEENS_6half_tENS5_IJlSC_lEEESK_SL_NS4_8TiledMMAINS4_8MMA_AtomIJNS4_4SM904GMMA26MMA_64x128x16_F32F16F16_SSILNSP_5MajorE0ELSR_0ELNSP_7ScaleInE1ELSS_1EEEEEENS4_6LayoutISD_NS5_IJSC_NSA_ILi0EEESW_EEEEENS5_IJNS4_10UnderscoreESZ_SZ_EEEEENS4_13SM90_TMA_LOADENS4_14ComposedLayoutINS4_7SwizzleILi3ELi4ELi3EEENS4_18smem_ptr_flag_bitsILi16EEENSV_INS5_IJNSA_ILi8EEESI_EEENS5_IJSI_SC_EEEEEEEvNS4_8identityENS4_23SM90_TMA_LOAD_MULTICASTES1C_vS1D_EENS_8epilogue10collective6detail29Sm90TmaWarpSpecializedAdapterINS1H_15DefaultEpilogueISK_SL_SL_NS1G_6thread17LinearCombinationISK_Li1EffLNS1L_9ScaleType4KindE0ELNS_15FloatRoundStyleE2ESK_EENS1_15EpilogueDefaultEEEEEvvEEEEvNT_6ParamsE,"ax",@progbits
	.align	128
.text._ZN7cutlass13device_kernelINS_4gemm6kernel13GemmUniversalIN4cute5tupleIJiiiiEEENS1_10collective13CollectiveMmaINS1_34MainloopSm90TmaGmmaWarpSpecializedILi5ENS5_IJNS4_1CILi2EEENSA_ILi1EEESC_EEENS1_35KernelTmaWarpSpecializedCooperativeEEENS5_IJNSA_ILi256EEENSA_ILi128EEENSA_ILi64EEEEEENS_6half_tENS5_IJlSC_lEEESK_SL_NS4_8TiledMMAINS4_8MMA_AtomIJNS4_4SM904GMMA26MMA_64x128x16_F32F16F16_SSILNSP_5MajorE0ELSR_0ELNSP_7ScaleInE1ELSS_1EEEEEENS4_6LayoutISD_NS5_IJSC_NSA_ILi0EEESW_EEEEENS5_IJNS4_10UnderscoreESZ_SZ_EEEEENS4_13SM90_TMA_LOADENS4_14ComposedLayoutINS4_7SwizzleILi3ELi4ELi3EEENS4_18smem_ptr_flag_bitsILi16EEENSV_INS5_IJNSA_ILi8EEESI_EEENS5_IJSI_SC_EEEEEEEvNS4_8identityENS4_23SM90_TMA_LOAD_MULTICASTES1C_vS1D_EENS_8epilogue10collective6detail29Sm90TmaWarpSpecializedAdapterINS1H_15DefaultEpilogueISK_SL_SL_NS1G_6thread17LinearCombinationISK_Li1EffLNS1L_9ScaleType4KindE0ELNS_15FloatRoundStyleE2ESK_EENS1_15EpilogueDefaultEEEEEvvEEEEvNT_6ParamsE:
        .type           _ZN7cutlass13device_kernelINS_4gemm6kernel13GemmUniversalIN4cute5tupleIJiiiiEEENS1_10collective13CollectiveMmaINS1_34MainloopSm90TmaGmmaWarpSpecializedILi5ENS5_IJNS4_1CILi2EEENSA_ILi1EEESC_EEENS1_35KernelTmaWarpSpecializedCooperativeEEENS5_IJNSA_ILi256EEENSA_ILi128EEENSA_ILi64EEEEEENS_6half_tENS5_IJlSC_lEEESK_SL_NS4_8TiledMMAINS4_8MMA_AtomIJNS4_4SM904GMMA26MMA_64x128x16_F32F16F16_SSILNSP_5MajorE0ELSR_0ELNSP_7ScaleInE1ELSS_1EEEEEENS4_6LayoutISD_NS5_IJSC_NSA_ILi0EEESW_EEEEENS5_IJNS4_10UnderscoreESZ_SZ_EEEEENS4_13SM90_TMA_LOADENS4_14ComposedLayoutINS4_7SwizzleILi3ELi4ELi3EEENS4_18smem_ptr_flag_bitsILi16EEENSV_INS5_IJNSA_ILi8EEESI_EEENS5_IJSI_SC_EEEEEEEvNS4_8identityENS4_23SM90_TMA_LOAD_MULTICASTES1C_vS1D_EENS_8epilogue10collective6detail29Sm90TmaWarpSpecializedAdapterINS1H_15DefaultEpilogueISK_SL_SL_NS1G_6thread17LinearCombinationISK_Li1EffLNS1L_9ScaleType4KindE0ELNS_15FloatRoundStyleE2ESK_EENS1_15EpilogueDefaultEEEEEvvEEEEvNT_6ParamsE,@function
        .size           _ZN7cutlass13device_kernelINS_4gemm6kernel13GemmUniversalIN4cute5tupleIJiiiiEEENS1_10collective13CollectiveMmaINS1_34MainloopSm90TmaGmmaWarpSpecializedILi5ENS5_IJNS4_1CILi2EEENSA_ILi1EEESC_EEENS1_35KernelTmaWarpSpecializedCooperativeEEENS5_IJNSA_ILi256EEENSA_ILi128EEENSA_ILi64EEEEEENS_6half_tENS5_IJlSC_lEEESK_SL_NS4_8TiledMMAINS4_8MMA_AtomIJNS4_4SM904GMMA26MMA_64x128x16_F32F16F16_SSILNSP_5MajorE0ELSR_0ELNSP_7ScaleInE1ELSS_1EEEEEENS4_6LayoutISD_NS5_IJSC_NSA_ILi0EEESW_EEEEENS5_IJNS4_10UnderscoreESZ_SZ_EEEEENS4_13SM90_TMA_LOADENS4_14ComposedLayoutINS4_7SwizzleILi3ELi4ELi3EEENS4_18smem_ptr_flag_bitsILi16EEENSV_INS5_IJNSA_ILi8EEESI_EEENS5_IJSI_SC_EEEEEEEvNS4_8identityENS4_23SM90_TMA_LOAD_MULTICASTES1C_vS1D_EENS_8epilogue10collective6detail29Sm90TmaWarpSpecializedAdapterINS1H_15DefaultEpilogueISK_SL_SL_NS1G_6thread17LinearCombinationISK_Li1EffLNS1L_9ScaleType4KindE0ELNS_15FloatRoundStyleE2ESK_EENS1_15EpilogueDefaultEEEEEvvEEEEvNT_6ParamsE,(.L_x_327 - _ZN7cutlass13device_kernelINS_4gemm6kernel13GemmUniversalIN4cute5tupleIJiiiiEEENS1_10collective13CollectiveMmaINS1_34MainloopSm90TmaGmmaWarpSpecializedILi5ENS5_IJNS4_1CILi2EEENSA_ILi1EEESC_EEENS1_35KernelTmaWarpSpecializedCooperativeEEENS5_IJNSA_ILi256EEENSA_ILi128EEENSA_ILi64EEEEEENS_6half_tENS5_IJlSC_lEEESK_SL_NS4_8TiledMMAINS4_8MMA_AtomIJNS4_4SM904GMMA26MMA_64x128x16_F32F16F16_SSILNSP_5MajorE0ELSR_0ELNSP_7ScaleInE1ELSS_1EEEEEENS4_6LayoutISD_NS5_IJSC_NSA_ILi0EEESW_EEEEENS5_IJNS4_10UnderscoreESZ_SZ_EEEEENS4_13SM90_TMA_LOADENS4_14ComposedLayoutINS4_7SwizzleILi3ELi4ELi3EEENS4_18smem_ptr_flag_bitsILi16EEENSV_INS5_IJNSA_ILi8EEESI_EEENS5_IJSI_SC_EEEEEEEvNS4_8identityENS4_23SM90_TMA_LOAD_MULTICASTES1C_vS1D_EENS_8epilogue10collective6detail29Sm90TmaWarpSpecializedAdapterINS1H_15DefaultEpilogueISK_SL_SL_NS1G_6thread17LinearCombinationISK_Li1EffLNS1L_9ScaleType4KindE0ELNS_15FloatRoundStyleE2ESK_EENS1_15EpilogueDefaultEEEEEvvEEEEvNT_6ParamsE)
        .other          _ZN7cutlass13device_kernelINS_4gemm6kernel13GemmUniversalIN4cute5tupleIJiiiiEEENS1_10collective13CollectiveMmaINS1_34MainloopSm90TmaGmmaWarpSpecializedILi5ENS5_IJNS4_1CILi2EEENSA_ILi1EEESC_EEENS1_35KernelTmaWarpSpecializedCooperativeEEENS5_IJNSA_ILi256EEENSA_ILi128EEENSA_ILi64EEEEEENS_6half_tENS5_IJlSC_lEEESK_SL_NS4_8TiledMMAINS4_8MMA_AtomIJNS4_4SM904GMMA26MMA_64x128x16_F32F16F16_SSILNSP_5MajorE0ELSR_0ELNSP_7ScaleInE1ELSS_1EEEEEENS4_6LayoutISD_NS5_IJSC_NSA_ILi0EEESW_EEEEENS5_IJNS4_10UnderscoreESZ_SZ_EEEEENS4_13SM90_TMA_LOADENS4_14ComposedLayoutINS4_7SwizzleILi3ELi4ELi3EEENS4_18smem_ptr_flag_bitsILi16EEENSV_INS5_IJNSA_ILi8EEESI_EEENS5_IJSI_SC_EEEEEEEvNS4_8identityENS4_23SM90_TMA_LOAD_MULTICASTES1C_vS1D_EENS_8epilogue10collective6detail29Sm90TmaWarpSpecializedAdapterINS1H_15DefaultEpilogueISK_SL_SL_NS1G_6thread17LinearCombinationISK_Li1EffLNS1L_9ScaleType4KindE0ELNS_15FloatRoundStyleE2ESK_EENS1_15EpilogueDefaultEEEEEvvEEEEvNT_6ParamsE,@"STO_CUDA_ENTRY STV_DEFAULT"
_ZN7cutlass13device_kernelINS_4gemm6kernel13GemmUniversalIN4cute5tupleIJiiiiEEENS1_10collective13CollectiveMmaINS1_34MainloopSm90TmaGmmaWarpSpecializedILi5ENS5_IJNS4_1CILi2EEENSA_ILi1EEESC_EEENS1_35KernelTmaWarpSpecializedCooperativeEEENS5_IJNSA_ILi256EEENSA_ILi128EEENSA_ILi64EEEEEENS_6half_tENS5_IJlSC_lEEESK_SL_NS4_8TiledMMAINS4_8MMA_AtomIJNS4_4SM904GMMA26MMA_64x128x16_F32F16F16_SSILNSP_5MajorE0ELSR_0ELNSP_7ScaleInE1ELSS_1EEEEEENS4_6LayoutISD_NS5_IJSC_NSA_ILi0EEESW_EEEEENS5_IJNS4_10UnderscoreESZ_SZ_EEEEENS4_13SM90_TMA_LOADENS4_14ComposedLayoutINS4_7SwizzleILi3ELi4ELi3EEENS4_18smem_ptr_flag_bitsILi16EEENSV_INS5_IJNSA_ILi8EEESI_EEENS5_IJSI_SC_EEEEEEEvNS4_8identityENS4_23SM90_TMA_LOAD_MULTICASTES1C_vS1D_EENS_8epilogue10collective6detail29Sm90TmaWarpSpecializedAdapterINS1H_15DefaultEpilogueISK_SL_SL_NS1G_6thread17LinearCombinationISK_Li1EffLNS1L_9ScaleType4KindE0ELNS_15FloatRoundStyleE2ESK_EENS1_15EpilogueDefaultEEEEEvvEEEEvNT_6ParamsE:
[----:B------:R-:W0:Y:S01]  /*0000*/  LDC R1, c[0x0][0x28] ;  /* 0x00000a00ff017b82 */ /* 0x000e220000000800 */
[----:B------:R-:W1:Y:S01]  /*0010*/  S2R R18, SR_TID.X ;  /* 0x0000000000127919 */ /* 0x000e620000002100 */
[----:B------:R-:W-:Y:S01]  /*0020*/  ELECT P0, URZ, PT ;  /* 0x00000000003f782f */ /* 0x000fe20003800000 */
[----:B------:R-:W-:Y:S01]  /*0030*/  BSSY B0, `(.L_x_0) ;  /* 0x000000f000007945 */ /* 0x000fe20003800000 */
[--C-:B-1----:R-:W-:Y:S02]  /*0040*/  SHF.R.U32.HI R0, RZ, 0x5, R18.reuse ;  /* 0x00000005ff007819 */ /* 0x102fe40000011612 */
[----:B------:R-:W-:-:S03]  /*0050*/  SHF.R.U32.HI R3, RZ, 0x7, R18 ;  /* 0x00000007ff037819 */ /* 0x000fc60000011612 */
[----:B------:R-:W1:Y:S04]  /*0060*/  SHFL.IDX PT, R2, R0, RZ, 0x1f ;  /* 0x00001fff00027589 */ /* 0x000e6800000e0000 */
[----:B------:R2:W3:Y:S01]  /*0070*/  SHFL.IDX PT, R5, R3, RZ, 0x1f ;  /* 0x00001fff03057589 */ /* 0x0004e200000e0000 */
[----:B-1----:R-:W-:-:S13]  /*0080*/  ISETP.NE.OR P0, PT, R2, RZ, !P0 ;  /* 0x000000ff0200720c */ /* 0x002fda0004705670 */
[----:B0-23--:R-:W-:Y:S05]  /*0090*/  @P0 BRA `(.L_x_1) ;  /* 0x0000000000200947 */ /* 0x00dfea0003800000 */
[----:B------:R-:W-:Y:S02]  /*00a0*/  ULDC.64 UR4, c[0x0][0x198] ;  /* 0x0000660000047ab9 */ /* 0x000fe40000000a00 */
[----:B------:R-:W-:Y:S02]  /*00b0*/  UIADD3 UR6, UP0, UR4, 0xf0, URZ ;  /* 0x000000f004067890 */ /* 0x000fe4000ff1e03f */
[----:B------:R-:W-:Y:S02]  /*00c0*/  UIADD3 UR4, UP1, UR4, 0x1f0, URZ ;  /* 0x000001f004047890 */ /* 0x000fe4000ff3e03f */
[----:B------:R-:W-:Y:S02]  /*00d0*/  UIADD3.X UR7, URZ, UR5, URZ, UP0, !UPT ;  /* 0x000000053f077290 */ /* 0x000fe400087fe43f */
[----:B------:R-:W-:-:S07]  /*00e0*/  UIADD3.X UR5, URZ, UR5, URZ, UP1, !UPT ;  /* 0x000000053f057290 */ /* 0x000fce0008ffe43f */
[----:B------:R0:W-:Y:S02]  /*00f0*/  UTMACCTL.PF [UR6] ;  /* 0x00000000060079b9 */ /* 0x0001e40008040000 */
[----:B------:R0:W-:Y:S02]  /*0100*/  UTMACCTL.PF [UR4] ;  /* 0x00000000040079b9 */ /* 0x0001e40008040000 */
[----:B0-----:R-:W-:Y:S01]  /*0110*/  NOP ;  /* 0x0000000000007918 */ /* 0x001fe20000000000 */
.L_x_1:
[----:B------:R-:W-:Y:S05]  /*0120*/  BSYNC B0 ;  /* 0x0000000000007941 */ /* 0x000fea0003800000 */
.L_x_0:
[----:B------:R-:W0:Y:S02]  /*0130*/  SHFL.IDX PT, R3, R0, RZ, 0x1f ;  /* 0x00001fff00037589 */ /* 0x000e2400000e0000 */
[----:B0-----:R-:W-:-:S13]  /*0140*/  ISETP.NE.AND P0, PT, R3, RZ, PT ;  /* 0x000000ff0300720c */ /* 0x001fda0003f05270 */
[----:B------:R-:W-:Y:S05]  /*0150*/  @P0 BRA `(.L_x_2) ;  /* 0x0000000000600947 */ /* 0x000fea0003800000 */
[----:B------:R-:W0:Y:S01]  /*0160*/  S2UR UR8, SR_CgaCtaId ;  /* 0x00000000000879c3 */ /* 0x000e220000008800 */
[----:B------:R-:W-:Y:S01]  /*0170*/  UMOV UR4, 0x400 ;  /* 0x0000040000047882 */ /* 0x000fe20000000000 */
[----:B------:R-:W-:Y:S01]  /*0180*/  UMOV UR5, 0x1 ;  /* 0x0000000100057882 */ /* 0x000fe20000000000 */
[----:B------:R-:W-:Y:S01]  /*0190*/  UMOV UR6, 0x4 ;  /* 0x0000000400067882 */ /* 0x000fe20000000000 */
[----:B------:R-:W-:Y:S01]  /*01a0*/  ELECT P0, URZ, PT ;  /* 0x00000000003f782f */ /* 0x000fe20003800000 */
[----:B------:R-:W-:-:S04]  /*01b0*/  UIADD3 UR6, -UR6, 0x100000, URZ ;  /* 0x0010000006067890 */ /* 0x000fc8000fffe13f */
[----:B------:R-:W-:Y:S02]  /*01c0*/  USHF.L.U32 UR7, UR6, 0xb, URZ ;  /* 0x0000000b06077899 */ /* 0x000fe4000800063f */
[----:B------:R-:W-:Y:S02]  /*01d0*/  USHF.L.U32 UR6, UR6, 0x1, URZ ;  /* 0x0000000106067899 */ /* 0x000fe4000800063f */
[----:B0-----:R-:W-:Y:S02]  /*01e0*/  ULEA UR8, UR8, UR4, 0x18 ;  /* 0x0000000408087291 */ /* 0x001fe4000f8ec03f */
[----:B------:R-:W-:-:S04]  /*01f0*/  UIADD3 UR4, -UR5, 0x100000, URZ ;  /* 0x0010000005047890 */ /* 0x000fc8000fffe13f */
[----:B------:R-:W-:Y:S02]  /*0200*/  USHF.L.U32 UR5, UR4, 0xb, URZ ;  /* 0x0000000b04057899 */ /* 0x000fe4000800063f */
[----:B------:R-:W-:Y:S01]  /*0210*/  USHF.L.U32 UR4, UR4, 0x1, URZ ;  /* 0x0000000104047899 */ /* 0x000fe2000800063f */
[----:B------:R-:W0:Y:S11]  /*0220*/  FENCE.VIEW.ASYNC.S ;  /* 0x00000000000073c6 */ /* 0x000e360000000000 */
[----:B0-----:R0:W1:Y:S01]  /*0230*/  SYNCS.EXCH.64 URZ, [UR8], UR4 ;  /* 0x00000004083f75b2 */ /* 0x0010620008000100 */
[----:B------:R0:W2:Y:S01]  /*0240*/  SYNCS.EXCH.64 URZ, [UR8+0x28], UR6 ;  /* 0x00002806083f75b2 */ /* 0x0000a20008000100 */
[----:B------:R0:W3:Y:S01]  /*0250*/  SYNCS.EXCH.64 URZ, [UR8+0x8], UR4 ;  /* 0x00000804083f75b2 */ /* 0x0000e20008000100 */
[----:B------:R0:W4:Y:S01]  /*0260*/  SYNCS.EXCH.64 URZ, [UR8+0x30], UR6 ;  /* 0x00003006083f75b2 */ /* 0x0001220008000100 */
[----:B------:R0:W0:Y:S01]  /*0270*/  SYNCS.EXCH.64 URZ, [UR8+0x10], UR4 ;  /* 0x00001004083f75b2 */ /* 0x0000220008000100 */
[----:B------:R0:W0:Y:S01]  /*0280*/  SYNCS.EXCH.64 URZ, [UR8+0x38], UR6 ;  /* 0x00003806083f75b2 */ /* 0x0000220008000100 */
[----:B------:R0:W0:Y:S01]  /*0290*/  SYNCS.EXCH.64 URZ, [UR8+0x18], UR4 ;  /* 0x00001804083f75b2 */ /* 0x0000220008000100 */
[----:B------:R0:W0:Y:S01]  /*02a0*/  SYNCS.EXCH.64 URZ, [UR8+0x40], UR6 ;  /* 0x00004006083f75b2 */ /* 0x0000220008000100 */
[----:B------:R0:W0:Y:S01]  /*02b0*/  SYNCS.EXCH.64 URZ, [UR8+0x20], UR4 ;  /* 0x00002004083f75b2 */ /* 0x0000220008000100 */
[----:B------:R0:W0:Y:S01]  /*02c0*/  SYNCS.EXCH.64 URZ, [UR8+0x48], UR6 ;  /* 0x00004806083f75b2 */ /* 0x0000220008000100 */
[----:B------:R-:W-:Y:S01]  /*02d0*/  NOP ;  /* 0x0000000000007918 */ /* 0x000fe20000000000 */
.L_x_2:
[----:B------:R-:W-:Y:S01]  /*02e0*/  SHF.R.S32.HI R7, RZ, 0x1f, R18 ;  /* 0x0000001fff077819 */ /* 0x000fe20000011412 */
[----:B------:R-:W5:Y:S01]  /*02f0*/  SHFL.IDX PT, R0, R0, RZ, 0x1f ;  /* 0x00001fff00007589 */ /* 0x000f6200000e0000 */
[----:B0-----:R-:W0:Y:S01]  /*0300*/  S2UR UR8, SR_CTAID.X ;  /* 0x00000000000879c3 */ /* 0x001e220000002500 */
[----:B------:R-:W-:Y:S02]  /*0310*/  ELECT P0, URZ, PT ;  /* 0x00000000003f782f */ /* 0x000fe40003800000 */
[----:B------:R-:W-:Y:S01]  /*0320*/  LEA.HI R7, R7, R18, RZ, 0x7 ;  /* 0x0000001207077211 */ /* 0x000fe200078f38ff */
[----:B------:R-:W1:Y:S01]  /*0330*/  S2R R4, SR_CTAID.Y ;  /* 0x0000000000047919 */ /* 0x000e620000002600 */
[----:B------:R-:W-:Y:S01]  /*0340*/  SHF.R.S32.HI R8, RZ, 0x1f, R3 ;  /* 0x0000001fff087819 */ /* 0x000fe20000011403 */
[----:B------:R-:W-:Y:S01]  /*0350*/  ULDC UR4, c[0x0][0x150] ;  /* 0x0000540000047ab9 */ /* 0x000fe20000000800 */
[----:B------:R-:W-:Y:S01]  /*0360*/  LOP3.LUT R7, R7, 0xffffff80, RZ, 0xc0, !PT ;  /* 0xffffff8007077812 */ /* 0x000fe200078ec0ff */
[----:B------:R-:W-:Y:S01]  /*0370*/  NOP ;  /* 0x0000000000007918 */ /* 0x000fe20000000000 */
[----:B------:R-:W-:Y:S01]  /*0380*/  LEA.HI R8, R8, R3, RZ, 0x2 ;  /* 0x0000000308087211 */ /* 0x000fe200078f10ff */
[----:B------:R-:W2:Y:S01]  /*0390*/  LDC R10, c[0x0][0x144] ;  /* 0x00005100ff0a7b82 */ /* 0x000ea20000000800 */
[----:B------:R-:W-:Y:S01]  /*03a0*/  NOP ;  /* 0x0000000000007918 */ /* 0x000fe20000000000 */
[----:B------:R-:W-:Y:S01]  /*03b0*/  IMAD.IADD R6, R18, 0x1, -R7 ;  /* 0x0000000112067824 */ /* 0x000fe200078e0a07 */
[----:B------:R-:W-:Y:S01]  /*03c0*/  LOP3.LUT R8, R8, 0x3ffffffc, RZ, 0xc0, !PT ;  /* 0x3ffffffc08087812 */ /* 0x000fe200078ec0ff */
[----:B------:R-:W-:Y:S01]  /*03d0*/  IMAD.MOV.U32 R22, RZ, RZ, 0x1 ;  /* 0x00000001ff167424 */ /* 0x000fe200078e00ff */
[----:B------:R-:W-:-:S02]  /*03e0*/  ISETP.NE.AND P3, PT, R5, RZ, PT ;  /* 0x000000ff0500720c */ /* 0x000fc40003f65270 */
[----:B------:R-:W-:Y:S01]  /*03f0*/  SHF.R.S32.HI R7, RZ, 0x1f, R6 ;  /* 0x0000001fff077819 */ /* 0x000fe20000011406 */
[----:B------:R-:W-:Y:S01]  /*0400*/  IMAD.IADD R8, R3, 0x1, -R8 ;  /* 0x0000000103087824 */ /* 0x000fe200078e0a08 */
[----:B------:R-:W3:Y:S02]  /*0410*/  LDC R13, c[0x0][0x140] ;  /* 0x00005000ff0d7b82 */ /* 0x000ee40000000800 */
[----:B------:R-:W-:Y:S02]  /*0420*/  LEA.HI R7, R7, R6, RZ, 0x3 ;  /* 0x0000000607077211 */ /* 0x000fe400078f18ff */
[----:B-----5:R-:W-:Y:S02]  /*0430*/  ISETP.NE.OR P0, PT, R0, RZ, !P0 ;  /* 0x000000ff0000720c */ /* 0x020fe40004705670 */
[--C-:B------:R-:W-:Y:S02]  /*0440*/  SHF.R.S32.HI R0, RZ, 0x3, R7.reuse ;  /* 0x00000003ff007819 */ /* 0x100fe40000011407 */
[----:B------:R-:W-:-:S02]  /*0450*/  SHF.R.S32.HI R7, RZ, 0x1f, R7 ;  /* 0x0000001fff077819 */ /* 0x000fc40000011407 */
[----:B0-----:R-:W-:Y:S02]  /*0460*/  I2FP.F32.U32 R9, UR8 ;  /* 0x0000000800097c45 */ /* 0x001fe40008201000 */
[----:B------:R-:W-:-:S03]  /*0470*/  LEA.HI R7, R7, R0, RZ, 0x2 ;  /* 0x0000000007077211 */ /* 0x000fc600078f10ff */
[----:B------:R-:W-:Y:S01]  /*0480*/  FMUL R9, R9, UR4 ;  /* 0x0000000409097c20 */ /* 0x000fe20008400000 */
[----:B------:R-:W-:Y:S01]  /*0490*/  LOP3.LUT R7, R7, 0xfffffffc, RZ, 0xc0, !PT ;  /* 0xfffffffc07077812 */ /* 0x000fe200078ec0ff */
[----:B------:R-:W-:Y:S01]  /*04a0*/  VOTEU.ALL UP0, P0 ;  /* 0x00000000003f7886 */ /* 0x000fe20000000000 */
[----:B-1----:R-:W-:Y:S01]  /*04b0*/  I2FP.F32.U32 R3, R4 ;  /* 0x0000000400037245 */ /* 0x002fe20000201000 */
[----:B------:R-:W-:Y:S01]  /*04c0*/  ULDC UR4, c[0x0][0x154] ;  /* 0x0000550000047ab9 */ /* 0x000fe20000000800 */
[----:B------:R-:W-:Y:S01]  /*04d0*/  VOTEU.ALL UP1, P0 ;  /* 0x00000000003f7886 */ /* 0x000fe20000020000 */
[----:B------:R-:W0:Y:S01]  /*04e0*/  F2I.U32.TRUNC.NTZ R9, R9 ;  /* 0x0000000900097305 */ /* 0x000e22000020f000 */
[----:B------:R-:W-:Y:S01]  /*04f0*/  IMAD.IADD R7, R0, 0x1, -R7 ;  /* 0x0000000100077824 */ /* 0x000fe200078e0a07 */
[----:B------:R-:W1:Y:S01]  /*0500*/  @!UP0 S2UR UR7, SR_CgaCtaId ;  /* 0x00000000000789c3 */ /* 0x000e620000008800 */
[----:B------:R-:W-:Y:S01]  /*0510*/  FMUL R12, R3, UR4 ;  /* 0x00000004030c7c20 */ /* 0x000fe20008400000 */
[----:B------:R-:W-:Y:S01]  /*0520*/  UMOV UR4, 0x20 ;  /* 0x0000002000047882 */ /* 0x000fe20000000000 */
[----:B------:R-:W-:Y:S01]  /*0530*/  IMAD R8, R8, 0x4, R7 ;  /* 0x0000000408087824 */ /* 0x000fe200078e0207 */
[----:B------:R-:W-:Y:S01]  /*0540*/  @!UP0 UMOV UR6, 0x400 ;  /* 0x0000040000068882 */ /* 0x000fe20000000000 */
[----:B------:R-:W-:-:S04]  /*0550*/  @!UP0 UIADD3 UR4, -UR4, 0x100000, URZ ;  /* 0x0010000004048890 */ /* 0x000fc8000fffe13f */
[----:B------:R-:W-:Y:S02]  /*0560*/  @!UP0 USHF.L.U32 UR5, UR4, 0xb, URZ ;  /* 0x0000000b04058899 */ /* 0x000fe4000800063f */
[----:B------:R-:W-:Y:S01]  /*0570*/  @!UP0 USHF.L.U32 UR4, UR4, 0x1, URZ ;  /* 0x0000000104048899 */ /* 0x000fe2000800063f */
[----:B---3--:R-:W-:Y:S01]  /*0580*/  ISETP.EQ.U32.AND P2, PT, R13, 0x1, PT ;  /* 0x000000010d00780c */ /* 0x008fe20003f42070 */
[----:B------:R-:W3:Y:S01]  /*0590*/  F2I.U32.TRUNC.NTZ R12, R12 ;  /* 0x0000000c000c7305 */ /* 0x000ee2000020f000 */
[----:B------:R-:W-:Y:S01]  /*05a0*/  LEA.HI R0, R8, R8, RZ, 0x1 ;  /* 0x0000000808007211 */ /* 0x000fe200078f08ff */
[----:B------:R-:W5:Y:S03]  /*05b0*/  LDC R7, c[0x0][0x148] ;  /* 0x00005200ff077b82 */ /* 0x000f660000000800 */
[----:B------:R-:W-:Y:S01]  /*05c0*/  LOP3.LUT R11, R0, 0xfffffffe, RZ, 0xc0, !PT ;  /* 0xfffffffe000b7812 */ /* 0x000fe200078ec0ff */
[----:B0-----:R-:W-:Y:S01]  /*05d0*/  IMAD.MOV R15, RZ, RZ, -R9 ;  /* 0x000000ffff0f7224 */ /* 0x001fe200078e0a09 */
[----:B------:R-:W-:-:S03]  /*05e0*/  SHF.R.S32.HI R9, RZ, 0x1f, R2 ;  /* 0x0000001fff097819 */ /* 0x000fc60000011402 */
[----:B--2---:R-:W-:Y:S01]  /*05f0*/  IMAD R3, R10, R15, UR8 ;  /* 0x000000080a037e24 */ /* 0x004fe2000f8e020f */
[----:B------:R-:W-:Y:S01]  /*0600*/  LEA.HI R9, R9, R2, RZ, 0x2 ;  /* 0x0000000209097211 */ /* 0x000fe200078f10ff */
[C---:B------:R-:W-:Y:S02]  /*0610*/  IMAD.IADD R0, R8.reuse, 0x1, -R11 ;  /* 0x0000000108007824 */ /* 0x040fe400078e0a0b */
[----:B------:R-:W-:Y:S01]  /*0620*/  IMAD.SHL.U32 R11, R8, 0x4, RZ ;  /* 0x00000004080b7824 */ /* 0x000fe200078e00ff */
[----:B------:R-:W-:Y:S02]  /*0630*/  LOP3.LUT R9, R9, 0xfffffffc, RZ, 0xc0, !PT ;  /* 0xfffffffc09097812 */ /* 0x000fe400078ec0ff */
[----:B------:R-:W-:Y:S01]  /*0640*/  ISETP.NE.AND P4, PT, R0, R3, PT ;  /* 0x000000030000720c */ /* 0x000fe20003f85270 */
[----:B-1----:R-:W-:Y:S01]  /*0650*/  @!UP0 ULEA UR6, UR7, UR6, 0x18 ;  /* 0x0000000607068291 */ /* 0x002fe2000f8ec03f */
[----:B------:R-:W-:Y:S01]  /*0660*/  LOP3.LUT R152, R8, 0xc, R11, 0x78, !PT ;  /* 0x0000000c08987812 */ /* 0x000fe200078e780b */
[----:B------:R-:W-:Y:S01]  /*0670*/  IMAD.IADD R0, R2, 0x1, -R9 ;  /* 0x0000000102007824 */ /* 0x000fe200078e0a09 */
[----:B---3--:R-:W-:Y:S01]  /*0680*/  IADD3 R24, -R12, RZ, RZ ;  /* 0x000000ff0c187210 */ /* 0x008fe20007ffe1ff */
[----:B------:R-:W-:Y:S01]  /*0690*/  VOTEU.ALL UP0, P0 ;  /* 0x00000000003f7886 */ /* 0x000fe20000000000 */
[----:B------:R-:W-:Y:S01]  /*06a0*/  LOP3.LUT P0, RZ, R6, 0x7, RZ, 0xc0, !PT ;  /* 0x0000000706ff7812 */ /* 0x000fe2000780c0ff */
[----:B------:R-:W-:Y:S01]  /*06b0*/  VIADD R6, R5, 0xffffffff ;  /* 0xffffffff05067836 */ /* 0x000fe20000000000 */
[----:B------:R-:W-:Y:S01]  /*06c0*/  ISETP.NE.AND P1, PT, R0, 0x3, PT ;  /* 0x000000030000780c */ /* 0x000fe20003f25270 */
[----:B-----5:R-:W-:Y:S01]  /*06d0*/  IMAD R9, R7, R24, R4 ;  /* 0x0000001807097224 */ /* 0x020fe200078e0204 */
[----:B------:R-:W-:-:S02]  /*06e0*/  ISETP.LT.U32.AND P0, PT, R152, 0x2, !P0 ;  /* 0x000000029800780c */ /* 0x000fc40004701070 */
[----:B------:R-:W-:Y:S01]  /*06f0*/  ISETP.EQ.OR P1, PT, R0, RZ, !P1 ;  /* 0x000000ff0000720c */ /* 0x000fe20004f22670 */
[----:B------:R-:W0:Y:S02]  /*0700*/  FENCE.VIEW.ASYNC.S ;  /* 0x00000000000073c6 */ /* 0x000e240000000000 */
[----:B0-----:R0:W1:Y:S01]  /*0710*/  @!UP0 SYNCS.EXCH.64 URZ, [UR6+0x60], UR4 ;  /* 0x00006004063f85b2 */ /* 0x0010620008000100 */
[----:B------:R-:W-:Y:S02]  /*0720*/  @P4 LEA.HI R2, R152, R152, RZ, 0x1 ;  /* 0x0000009898024211 */ /* 0x000fe400078f08ff */
[----:B------:R-:W-:Y:S02]  /*0730*/  ISETP.EQ.AND P1, PT, R5, RZ, P1 ;  /* 0x000000ff0500720c */ /* 0x000fe40000f22270 */
[----:B------:R-:W-:Y:S02]  /*0740*/  @P4 SHF.R.S32.HI R2, RZ, 0x1, R2 ;  /* 0x00000001ff024819 */ /* 0x000fe40000011402 */
[----:B------:R-:W-:-:S02]  /*0750*/  ISETP.GE.U32.AND P6, PT, R6, 0x2, PT ;  /* 0x000000020600780c */ /* 0x000fc40003fc6070 */
[----:B------:R-:W-:Y:S02]  /*0760*/  @P4 ISETP.NE.AND P5, PT, R2, R9, PT ;  /* 0x000000090200420c */ /* 0x000fe40003fa5270 */
[----:B------:R-:W-:Y:S02]  /*0770*/  SEL R9, RZ, 0x1, !P0 ;  /* 0x00000001ff097807 */ /* 0x000fe40004000000 */
[----:B------:R-:W-:Y:S02]  /*0780*/  @P4 SEL R22, RZ, 0x1, P5 ;  /* 0x00000001ff164807 */ /* 0x000fe40002800000 */
[----:B------:R-:W-:Y:S01]  /*0790*/  SEL R19, RZ, 0x1, !P1 ;  /* 0x00000001ff137807 */ /* 0x000fe20004800000 */
[----:B------:R0:W2:Y:S01]  /*07a0*/  @!UP1 SYNCS.EXCH.64 URZ, [UR6+0x68], UR4 ;  /* 0x00006804063f95b2 */ /* 0x0000a20008000100 */
[----:B------:R-:W-:Y:S01]  /*07b0*/  LOP3.LUT R22, R22, R9, RZ, 0xc0, !PT ;  /* 0x0000000916167212 */ /* 0x000fe200078ec0ff */
[----:B------:R-:W-:Y:S01]  /*07c0*/  NOP ;  /* 0x0000000000007918 */ /* 0x000fe20000000000 */
[----:B------:R-:W-:Y:S01]  /*07d0*/  SEL R19, R19, 0x2, P6 ;  /* 0x0000000213137807 */ /* 0x000fe20003000000 */
[----:B------:R-:W-:Y:S06]  /*07e0*/  @!P2 BRA `(.L_x_3) ;  /* 0x000000000008a947 */ /* 0x000fec0003800000 */
[----:B-12-4-:R-:W-:Y:S01]  /*07f0*/  UCGABAR_ARV ;  /* 0x00000000000079c7 */ /* 0x016fe20008000000 */
[----:B------:R-:W-:Y:S05]  /*0800*/  BRA `(.L_x_4) ;  /* 0x0000000000047947 */ /* 0x000fea0003800000 */
.L_x_3:
[----:B-12-4-:R-:W-:Y:S01]  /*0810*/  NOP ;  /* 0x0000000000007918 */ /* 0x016fe20000000000 */
.L_x_4:
[----:B------:R-:W1:Y:S01]  /*0820*/  LDC R2, c[0x0][0x65c] ;  /* 0x00019700ff027b82 */ /* 0x000e620000000800 */
[----:B------:R-:W-:Y:S02]  /*0830*/  IMAD.U32 R8, RZ, RZ, UR8 ;  /* 0x00000008ff087e24 */ /* 0x000fe4000f8e00ff */
[----:B------:R-:W-:Y:S01]  /*0840*/  IMAD.MOV.U32 R9, RZ, RZ, RZ ;  /* 0x000000ffff097224 */ /* 0x000fe200078e00ff */
[----:B-1----:R-:W-:-:S04]  /*0850*/  ISETP.NE.AND P1, PT, R2, 0x1, PT ;  /* 0x000000010200780c */ /* 0x002fc80003f25270 */
[----:B------:R-:W-:-:S09]  /*0860*/  P2R R5, PR, RZ, 0x2 ;  /* 0x00000002ff057803 */ /* 0x000fd20000000000 */
[----:B------:R-:W1:Y:S01]  /*0870*/  @P1 LDC R17, c[0x0][0x10] ;  /* 0x00000400ff111b82 */ /* 0x000e620000000800 */
[----:B------:R-:W-:Y:S02]  /*0880*/  @P1 IMAD.MOV.U32 R5, RZ, RZ, RZ ;  /* 0x000000ffff051224 */ /* 0x000fe400078e00ff */
[----:B------:R-:W-:-:S05]  /*0890*/  @P1 IMAD.MOV.U32 R13, RZ, RZ, RZ ;  /* 0x000000ffff0d1224 */ /* 0x000fca00078e00ff */
[----:B------:R-:W2:Y:S01]  /*08a0*/  @!P1 LDC R11, c[0x0][0xc] ;  /* 0x00000300ff0b9b82 */ /* 0x000ea20000000800 */
[----:B-1----:R-:W-:-:S04]  /*08b0*/  @P1 IMAD.WIDE.U32 R16, R17, UR8, R4 ;  /* 0x0000000811101c25 */ /* 0x002fc8000f8e0004 */
[----:B------:R-:W-:Y:S02]  /*08c0*/  @P1 IMAD.IADD R17, R17, 0x1, R13 ;  /* 0x0000000111111824 */ /* 0x000fe400078e020d */
[----:B--2---:R-:W-:-:S04]  /*08d0*/  @!P1 IMAD.WIDE.U32 R8, R4, R11, R8 ;  /* 0x0000000b04089225 */ /* 0x004fc800078e0008 */
[----:B------:R-:W-:Y:S01]  /*08e0*/  @!P1 IMAD.MOV.U32 R16, RZ, RZ, R8 ;  /* 0x000000ffff109224 */ /* 0x000fe200078e0008 */
[----:B------:R-:W-:Y:S01]  /*08f0*/  @!P1 MOV R17, R9 ;  /* 0x0000000900119202 */ /* 0x000fe20000000f00 */
[----:B------:R-:W-:Y:S06]  /*0900*/  @!P2 BRA `(.L_x_5) ;  /* 0x00000000000ca947 */ /* 0x000fec0003800000 */
[----:B------:R-:W-:Y:S01]  /*0910*/  UCGABAR_WAIT ;  /* 0x0000000000007dc7 */ /* 0x000fe20008000000 */
[----:B------:R-:W-:Y:S01]  /*0920*/  CCTL.IVALL ;  /* 0x00000000ff00798f */ /* 0x000fe20002000000 */
[----:B------:R-:W-:Y:S05]  /*0930*/  BRA `(.L_x_6) ;  /* 0x0000000000047947 */ /* 0x000fea0003800000 */
.L_x_5:
[----:B------:R-:W-:Y:S06]  /*0940*/  BAR.SYNC.DEFER_BLOCKING 0x0 ;  /* 0x0000000000007b1d */ /* 0x000fec0000010000 */
.L_x_6:
[----:B------:R-:W-:Y:S05]  /*0950*/  @!P3 BRA `(.L_x_7) ;  /* 0x000000a40084b947 */ /* 0x000fea0003800000 */
[----:B------:R-:W-:-:S13]  /*0960*/  ISETP.GT.U32.AND P0, PT, R6, 0x1, PT ;  /* 0x000000010600780c */ /* 0x000fda0003f04070 */
[----:B0-----:R-:W-:Y:S05]  /*0970*/  @P0 EXIT ;  /* 0x000000000000094d */ /* 0x001fea0003800000 */
[----:B------:R-:W-:Y:S01]  /*0980*/  ULDC.64 UR4, c[0x0][0x650] ;  /* 0x0001940000047ab9 */ /* 0x000fe20000000a00 */
[----:B------:R-:W-:Y:S01]  /*0990*/  PRMT R0, RZ, 0x7610, R0 ;  /* 0x00007610ff007816 */ /* 0x000fe20000000000 */
[----:B------:R-:W-:Y:S01]  /*09a0*/  IMAD.MOV.U32 R153, RZ, RZ, -0x1 ;  /* 0xffffffffff997424 */ /* 0x000fe200078e00ff */
[----:B------:R-:W-:Y:S01]  /*09b0*/  ISETP.GE.U32.AND P0, PT, R16, UR4, PT ;  /* 0x0000000410007c0c */ /* 0x000fe2000bf06070 */
[----:B------:R-:W-:Y:S02]  /*09c0*/  IMAD.MOV.U32 R154, RZ, RZ, -0x1 ;  /* 0xffffffffff9a7424 */ /* 0x000fe400078e00ff */
[----:B------:R-:W-:Y:S01]  /*09d0*/  IMAD.MOV.U32 R23, RZ, RZ, -0x1 ;  /* 0xffffffffff177424 */ /* 0x000fe200078e00ff */
[----:B------:R-:W-:-:S13]  /*09e0*/  ISETP.GE.U32.AND.EX P0, PT, R17, UR5, PT, P0 ;  /* 0x0000000511007c0c */ /* 0x000fda000bf06100 */
[----:B------:R-:W-:Y:S05]  /*09f0*/  @P0 BRA `(.L_x_8) ;  /* 0x00000004002c0947 */ /* 0x000fea0003800000 */
[----:B------:R-:W0:Y:S01]  /*0a00*/  LDC.64 R20, c[0x0][0x628] ;  /* 0x00018a00ff147b82 */ /* 0x000e220000000a00 */
[----:B------:R-:W-:Y:S02]  /*0a10*/  IMAD.MOV.U32 R8, RZ, RZ, R16 ;  /* 0x000000ffff087224 */ /* 0x000fe400078e0010 */
[----:B------:R-:W-:-:S05]  /*0a20*/  IMAD.MOV.U32 R9, RZ, RZ, R17 ;  /* 0x000000ffff097224 */ /* 0x000fca00078e0011 */
[----:B------:R-:W1:Y:S08]  /*0a30*/  LDC R0, c[0x0][0x630] ;  /* 0x00018c00ff007b82 */ /* 0x000e700000000800 */
[----:B------:R-:W2:Y:S01]  /*0a40*/  LDC.64 R26, c[0x0][0x620] ;  /* 0x00018800ff1a7b82 */ /* 0x000ea20000000a00 */
[----:B0-----:R-:W-:-:S04]  /*0a50*/  ISETP.NE.U32.AND P0, PT, R20, RZ, PT ;  /* 0x000000ff1400720c */ /* 0x001fc80003f05070 */
[----:B------:R-:W-:-:S13]  /*0a60*/  ISETP.NE.AND.EX P0, PT, R21, RZ, PT, P0 ;  /* 0x000000ff1500720c */ /* 0x000fda0003f05300 */
[----:B-12---:R-:W-:Y:S05]  /*0a70*/  @!P0 BRA `(.L_x_9) ;  /* 0x0000000000288947 */ /* 0x006fea0003800000 */
[----:B------:R-:W0:Y:S02]  /*0a80*/  LDC R13, c[0x0][0x634] ;  /* 0x00018d00ff0d7b82 */ /* 0x000e240000000800 */
[----:B0-----:R-:W-:-:S05]  /*0a90*/  IADD3 R13, P0, R16, R13, RZ ;  /* 0x0000000d100d7210 */ /* 0x001fca0007f1e0ff */
[----:B------:R-:W-:-:S04]  /*0aa0*/  IMAD.X R15, RZ, RZ, R17, P0 ;  /* 0x000000ffff0f7224 */ /* 0x000fc800000e0611 */
[----:B------:R-:W-:-:S04]  /*0ab0*/  IMAD.WIDE.U32 R8, R15, R20, RZ ;  /* 0x000000140f087225 */ /* 0x000fc800078e00ff */
[----:B------:R-:W-:-:S04]  /*0ac0*/  IMAD.WIDE.U32 R10, P0, R13, R21, R8 ;  /* 0x000000150d0a7225 */ /* 0x000fc80007800008 */
[----:B------:R-:W-:-:S04]  /*0ad0*/  IMAD.WIDE.U32 R8, R13, R20, RZ ;  /* 0x000000140d087225 */ /* 0x000fc800078e00ff */
[----:B------:R-:W-:Y:S01]  /*0ae0*/  IMAD.X R13, RZ, RZ, RZ, P0 ;  /* 0x000000ffff0d7224 */ /* 0x000fe200000e06ff */
[----:B------:R-:W-:Y:S01]  /*0af0*/  IADD3 RZ, P0, R9, R10, RZ ;  /* 0x0000000a09ff7210 */ /* 0x000fe20007f1e0ff */
[----:B------:R-:W-:-:S04]  /*0b00*/  IMAD.MOV.U32 R12, RZ, RZ, R11 ;  /* 0x000000ffff0c7224 */ /* 0x000fc800078e000b */
[----:B------:R-:W-:-:S08]  /*0b10*/  IMAD.WIDE.U32.X R8, R15, R21, R12, P0 ;  /* 0x000000150f087225 */ /* 0x000fd000000e040c */
.L_x_9:
[----:B------:R-:W0:Y:S01]  /*0b20*/  LDC.64 R20, c[0x0][0x640] ;  /* 0x00019000ff147b82 */ /* 0x000e220000000a00 */
[--C-:B------:R-:W-:Y:S01]  /*0b30*/  SHF.R.U64 R28, R8, R0, R9.reuse ;  /* 0x00000000081c7219 */ /* 0x100fe20000001209 */
[----:B------:R-:W-:Y:S01]  /*0b40*/  IMAD R30, R7, R24, R4 ;  /* 0x00000018071e7224 */ /* 0x000fe200078e0204 */
[----:B------:R-:W-:Y:S01]  /*0b50*/  SHF.R.U32.HI R0, RZ, R0, R9 ;  /* 0x00000000ff007219 */ /* 0x000fe20000011609 */
[----:B------:R-:W-:Y:S01]  /*0b60*/  IMAD.MOV.U32 R23, RZ, RZ, 0x1 ;  /* 0x00000001ff177424 */ /* 0x000fe200078e00ff */
[----:B------:R-:W-:-:S03]  /*0b70*/  IADD3 R5, P0, RZ, -R28, RZ ;  /* 0x8000001cff057210 */ /* 0x000fc60007f1e0ff */
[----:B------:R-:W1:Y:S01]  /*0b80*/  LDC R6, c[0x0][0x618] ;  /* 0x00018600ff067b82 */ /* 0x000e620000000800 */
[----:B------:R-:W-:-:S05]  /*0b90*/  IADD3.X R9, RZ, ~R0, RZ, P0, !PT ;  /* 0x80000000ff097210 */ /* 0x000fca00007fe4ff */
[-C--:B------:R-:W-:Y:S02]  /*0ba0*/  IMAD R0, R9, R26.reuse, RZ ;  /* 0x0000001a09007224 */ /* 0x080fe400078e02ff */
[----:B------:R-:W2:Y:S01]  /*0bb0*/  LDC R11, c[0x0][0x608] ;  /* 0x00018200ff0b7b82 */ /* 0x000ea20000000800 */
[----:B------:R-:W-:-:S04]  /*0bc0*/  IMAD.WIDE.U32 R8, R5, R26, R16 ;  /* 0x0000001a05087225 */ /* 0x000fc800078e0010 */
[----:B------:R-:W-:-:S03]  /*0bd0*/  IMAD R5, R5, R27, R0 ;  /* 0x0000001b05057224 */ /* 0x000fc600078e0200 */
[----:B------:R-:W3:Y:S01]  /*0be0*/  LDC R12, c[0x0][0x658] ;  /* 0x00019600ff0c7b82 */ /* 0x000ee20000000800 */
[----:B0-----:R-:W-:Y:S01]  /*0bf0*/  ISETP.NE.U32.AND P0, PT, R20, RZ, PT ;  /* 0x000000ff1400720c */ /* 0x001fe20003f05070 */
[----:B------:R-:W-:Y:S02]  /*0c00*/  IMAD.IADD R5, R9, 0x1, R5 ;  /* 0x0000000109057824 */ /* 0x000fe400078e0205 */
[----:B------:R-:W-:Y:S01]  /*0c10*/  IMAD.MOV.U32 R9, RZ, RZ, -0x1 ;  /* 0xffffffffff097424 */ /* 0x000fe200078e00ff */
[----:B------:R-:W-:-:S03]  /*0c20*/  ISETP.NE.AND.EX P0, PT, R21, RZ, PT, P0 ;  /* 0x000000ff1500720c */ /* 0x000fc60003f05300 */
[----:B------:R-:W0:Y:S01]  /*0c30*/  LDC R15, c[0x0][0x600] ;  /* 0x00018000ff0f7b82 */ /* 0x000e220000000800 */
[-CC-:B-1----:R-:W-:Y:S02]  /*0c40*/  SHF.R.U64 R13, R8, R6.reuse, R5.reuse ;  /* 0x00000006080d7219 */ /* 0x182fe40000001205 */
[----:B------:R-:W-:-:S05]  /*0c50*/  SHF.R.U32.HI R0, RZ, R6, R5 ;  /* 0x00000006ff007219 */ /* 0x000fca0000011605 */
[----:B------:R-:W1:Y:S01]  /*0c60*/  LDC R14, c[0x0][0x648] ;  /* 0x00019200ff0e7b82 */ /* 0x000e620000000800 */
[-CC-:B--2---:R-:W-:Y:S02]  /*0c70*/  SHF.R.U64 R27, R13, R11.reuse, R0.reuse ;  /* 0x0000000b0d1b7219 */ /* 0x184fe40000001200 */
[----:B------:R-:W-:-:S05]  /*0c80*/  SHF.R.U32.HI R5, RZ, R11, R0 ;  /* 0x0000000bff057219 */ /* 0x000fca0000011600 */
[----:B------:R-:W2:Y:S01]  /*0c90*/  LDC R26, c[0x0][0x638] ;  /* 0x00018e00ff1a7b82 */ /* 0x000ea20000000800 */
[-CC-:B---3--:R-:W-:Y:S02]  /*0ca0*/  SHF.R.U64 R24, R27, R12.reuse, R5.reuse ;  /* 0x0000000c1b187219 */ /* 0x188fe40000001205 */
[-C--:B------:R-:W-:Y:S02]  /*0cb0*/  SHF.L.U32 R0, R9, R12.reuse, RZ ;  /* 0x0000000c09007219 */ /* 0x080fe400000006ff */
[----:B------:R-:W-:Y:S01]  /*0cc0*/  SHF.R.U32.HI R5, RZ, R12, R5 ;  /* 0x0000000cff057219 */ /* 0x000fe20000011605 */
[----:B------:R-:W-:Y:S01]  /*0cd0*/  IMAD.MOV.U32 R4, RZ, RZ, R24 ;  /* 0x000000ffff047224 */ /* 0x000fe200078e0018 */
[----:B------:R-:W-:Y:S01]  /*0ce0*/  LOP3.LUT R10, RZ, R0, RZ, 0x33, !PT ;  /* 0x00000000ff0a7212 */ /* 0x000fe200078e33ff */
[----:B------:R-:W3:Y:S01]  /*0cf0*/  LDC R25, c[0x0][0x610] ;  /* 0x00018400ff197b82 */ /* 0x000ee20000000800 */
[----:B------:R-:W-:Y:S05]  /*0d00*/  @!P0 BRA `(.L_x_10) ;  /* 0x0000000000288947 */ /* 0x000fea0003800000 */
[----:B------:R-:W4:Y:S02]  /*0d10*/  LDC R9, c[0x0][0x64c] ;  /* 0x00019300ff097b82 */ /* 0x000f240000000800 */
[----:B----4-:R-:W-:-:S05]  /*0d20*/  IADD3 R9, P0, R24, R9, RZ ;  /* 0x0000000918097210 */ /* 0x010fca0007f1e0ff */
        /* <DEDUP_REMOVED lines=8> */
.L_x_10:
[----:B-1----:R-:W-:Y:S01]  /*0db0*/  SHF.R.U64 R4, R4, R14, R5 ;  /* 0x0000000e04047219 */ /* 0x002fe20000001205 */
[----:B0-----:R-:W-:Y:S01]  /*0dc0*/  VIADD R6, R15, 0xffffffff ;  /* 0xffffffff0f067836 */ /* 0x001fe20000000000 */
[----:B------:R-:W-:Y:S01]  /*0dd0*/  SHF.L.U32 R0, R23, R12, RZ ;  /* 0x0000000c17007219 */ /* 0x000fe200000006ff */
[----:B------:R-:W-:Y:S01]  /*0de0*/  IMAD.MOV.U32 R23, RZ, RZ, R28 ;  /* 0x000000ffff177224 */ /* 0x000fe200078e001c */
[----:B------:R-:W-:Y:S02]  /*0df0*/  LOP3.LUT R5, R27, R10, RZ, 0xc0, !PT ;  /* 0x0000000a1b057212 */ /* 0x000fe400078ec0ff */
[----:B------:R-:W-:Y:S02]  /*0e00*/  IADD3 R7, -R4, RZ, RZ ;  /* 0x000000ff04077210 */ /* 0x000fe40007ffe1ff */
[----:B------:R-:W-:Y:S01]  /*0e10*/  SEL R3, R3, R30, !P1 ;  /* 0x0000001e03037207 */ /* 0x000fe20004800000 */
[----:B------:R-:W-:Y:S01]  /*0e20*/  IMAD R4, R0, R4, R5 ;  /* 0x0000000400047224 */ /* 0x000fe200078e0205 */
[----:B------:R-:W-:Y:S01]  /*0e30*/  LOP3.LUT R6, R13, R6, RZ, 0xc0, !PT ;  /* 0x000000060d067212 */ /* 0x000fe200078ec0ff */
[----:B--2---:R-:W-:-:S02]  /*0e40*/  IMAD R0, R7, R26, R24 ;  /* 0x0000001a07007224 */ /* 0x004fc400078e0218 */
[----:B---3--:R-:W-:Y:S02]  /*0e50*/  IMAD R3, R4, R25, R3 ;  /* 0x0000001904037224 */ /* 0x008fe400078e0203 */
[----:B------:R-:W-:Y:S02]  /*0e60*/  IMAD.MOV.U32 R5, RZ, RZ, 0x1 ;  /* 0x00000001ff057424 */ /* 0x000fe400078e00ff */
[----:B------:R-:W-:-:S03]  /*0e70*/  IMAD R4, R0, R15, R6 ;  /* 0x0000000f00047224 */ /* 0x000fc600078e0206 */
[----:B------:R-:W-:Y:S02]  /*0e80*/  PRMT R0, R5, 0x7610, R0 ;  /* 0x0000761005007816 */ /* 0x000fe40000000000 */
[----:B------:R-:W-:Y:S02]  /*0e90*/  SEL R154, R4, R3, !P1 ;  /* 0x00000003049a7207 */ /* 0x000fe40004800000 */
[----:B------:R-:W-:-:S07]  /*0ea0*/  SEL R153, R3, R4, !P1 ;  /* 0x0000000403997207 */ /* 0x000fce0004800000 */
.L_x_8:
[----:B------:R-:W-:-:S08]  /*0eb0*/  NOP ;  /* 0x0000000000007918 */ /* 0x000fd00000000000 */
[----:B------:R-:W0:Y:S02]  /*0ec0*/  USETMAXREG.TRY_ALLOC.CTAPOOL UP0, 0xe8 ;  /* 0x000000e8000079c8 */ /* 0x000e240008000600 */
[----:B0-----:R-:W-:-:S13]  /*0ed0*/  PLOP3.LUT P0, PT, PT, PT, UP0, 0x80, 0x0 ;  /* 0x000000000000781c */ /* 0x001fda0003f0f008 */
[----:B------:R-:W-:Y:S05]  /*0ee0*/  @!P0 BRA `(.L_x_8) ;  /* 0xfffffffc00f08947 */ /* 0x000fea000383ffff */
[----:B------:R-:W-:Y:S01]  /*0ef0*/  ULDC.64 UR4, c[0x0][0x598] ;  /* 0x0001660000047ab9 */ /* 0x000fe20000000a00 */
[----:B------:R-:W-:Y:S01]  /*0f00*/  ULDC.64 UR36, c[0x0][0x208] ;  /* 0x0000820000247ab9 */ /* 0x000fe20000000a00 */
[----:B------:R-:W-:-:S04]  /*0f10*/  ISETP.NE.U32.AND P0, PT, RZ, UR4, PT ;  /* 0x00000004ff007c0c */ /* 0x000fc8000bf05070 */
[----:B------:R-:W-:-:S13]  /*0f20*/  ISETP.NE.AND.EX P0, PT, RZ, UR5, PT, P0 ;  /* 0x00000005ff007c0c */ /* 0x000fda000bf05300 */
[----:B------:R-:W-:Y:S05]  /*0f30*/  @!P0 BRA `(.L_x_11) ;  /* 0x00000000001c8947 */ /* 0x000fea0003800000 */
[----:B------:R-:W0:Y:S02]  /*0f40*/  LDC.64 R4, c[0x0][0x598] ;  /* 0x00016600ff047b82 */ /* 0x000e240000000a00 */
[----:B0-----:R-:W2:Y:S02]  /*0f50*/  LDG.E.64 R4, desc[UR36][R4.64] ;  /* 0x0000002404047981 */ /* 0x001ea4000c1e1b00 */
[----:B--2---:R-:W-:-:S04]  /*0f60*/  ISETP.NE.U32.AND P0, PT, R4, RZ, PT ;  /* 0x000000ff0400720c */ /* 0x004fc80003f05070 */
[----:B------:R-:W-:-:S13]  /*0f70*/  ISETP.NE.AND.EX P0, PT, R5, RZ, PT, P0 ;  /* 0x000000ff0500720c */ /* 0x000fda0003f05300 */
[----:B------:R-:W-:Y:S05]  /*0f80*/  @!P0 BRA `(.L_x_11) ;  /* 0x0000000000088947 */ /* 0x000fea0003800000 */
[----:B------:R0:W5:Y:S01]  /*0f90*/  LD.E R155, desc[UR36][R4.64] ;  /* 0x00000024049b7980 */ /* 0x000162000c101900 */
[----:B------:R-:W-:Y:S05]  /*0fa0*/  BRA `(.L_x_12) ;  /* 0x0000000000247947 */ /* 0x000fea0003800000 */
.L_x_11:
[----:B------:R-:W-:Y:S02]  /*0fb0*/  ULDC.64 UR4, c[0x0][0x588] ;  /* 0x0001620000047ab9 */ /* 0x000fe40000000a00 */
[----:B------:R-:W-:-:S04]  /*0fc0*/  ISETP.NE.U32.AND P0, PT, RZ, UR4, PT ;  /* 0x00000004ff007c0c */ /* 0x000fc8000bf05070 */
[----:B------:R-:W-:-:S13]  /*0fd0*/  ISETP.NE.AND.EX P0, PT, RZ, UR5, PT, P0 ;  /* 0x00000005ff007c0c */ /* 0x000fda000bf05300 */
[----:B------:R-:W-:Y:S05]  /*0fe0*/  @!P0 BRA `(.L_x_13) ;  /* 0x00000000000c8947 */ /* 0x000fea0003800000 */
[----:B------:R-:W0:Y:S02]  /*0ff0*/  LDC.64 R4, c[0x0][0x588] ;  /* 0x00016200ff047b82 */ /* 0x000e240000000a00 */
[----:B0-----:R1:W5:Y:S01]  /*1000*/  LDG.E R155, desc[UR36][R4.64] ;  /* 0x00000024049b7981 */ /* 0x001362000c1e1900 */
[----:B------:R-:W-:Y:S05]  /*1010*/  BRA `(.L_x_12) ;  /* 0x0000000000087947 */ /* 0x000fea0003800000 */
.L_x_13:
[----:B------:R-:W-:Y:S02]  /*1020*/  ULDC UR4, c[0x0][0x580] ;  /* 0x0001600000047ab9 */ /* 0x000fe40000000800 */
[----:B------:R-:W-:-:S07]  /*1030*/  IMAD.U32 R155, RZ, RZ, UR4 ;  /* 0x00000004ff9b7e24 */ /* 0x000fce000f8e00ff */
.L_x_12:
[----:B------:R-:W-:Y:S02]  /*1040*/  ULDC.64 UR4, c[0x0][0x5a0] ;  /* 0x0001680000047ab9 */ /* 0x000fe40000000a00 */
[----:B------:R-:W-:-:S04]  /*1050*/  ISETP.NE.U32.AND P0, PT, RZ, UR4, PT ;  /* 0x00000004ff007c0c */ /* 0x000fc8000bf05070 */
[----:B------:R-:W-:-:S13]  /*1060*/  ISETP.NE.AND.EX P0, PT, RZ, UR5, PT, P0 ;  /* 0x00000005ff007c0c */ /* 0x000fda000bf05300 */
[----:B------:R-:W-:Y:S05]  /*1070*/  @!P0 BRA `(.L_x_14) ;  /* 0x00000000001c8947 */ /* 0x000fea0003800000 */
[----:B01----:R-:W0:Y:S02]  /*1080*/  LDC.64 R4, c[0x0][0x5a0] ;  /* 0x00016800ff047b82 */ /* 0x003e240000000a00 */
[----:B0-----:R-:W2:Y:S02]  /*1090*/  LDG.E.64 R4, desc[UR36][R4.64] ;  /* 0x0000002404047981 */ /* 0x001ea4000c1e1b00 */
[----:B--2---:R-:W-:-:S04]  /*10a0*/  ISETP.NE.U32.AND P0, PT, R4, RZ, PT ;  /* 0x000000ff0400720c */ /* 0x004fc80003f05070 */
[----:B------:R-:W-:-:S13]  /*10b0*/  ISETP.NE.AND.EX P0, PT, R5, RZ, PT, P0 ;  /* 0x000000ff0500720c */ /* 0x000fda0003f05300 */
[----:B------:R-:W-:Y:S05]  /*10c0*/  @!P0 BRA `(.L_x_14) ;  /* 0x0000000000088947 */ /* 0x000fea0003800000 */
[----:B------:R0:W5:Y:S01]  /*10d0*/  LD.E R156, desc[UR36][R4.64] ;  /* 0x00000024049c7980 */ /* 0x000162000c101900 */
[----:B------:R-:W-:Y:S05]  /*10e0*/  BRA `(.L_x_15) ;  /* 0x0000000000247947 */ /* 0x000fea0003800000 */
.L_x_14:
[----:B------:R-:W-:Y:S02]  /*10f0*/  ULDC.64 UR4, c[0x0][0x590] ;  /* 0x0001640000047ab9 */ /* 0x000fe40000000a00 */
[----:B------:R-:W-:-:S04]  /*1100*/  ISETP.NE.U32.AND P0, PT, RZ, UR4, PT ;  /* 0x00000004ff007c0c */ /* 0x000fc8000bf05070 */
[----:B------:R-:W-:-:S13]  /*1110*/  ISETP.NE.AND.EX P0, PT, RZ, UR5, PT, P0 ;  /* 0x00000005ff007c0c */ /* 0x000fda000bf05300 */
[----:B------:R-:W-:Y:S05]  /*1120*/  @!P0 BRA `(.L_x_16) ;  /* 0x00000000000c8947 */ /* 0x000fea0003800000 */
[----:B------:R-:W2:Y:S02]  /*1130*/  LDC.64 R156, c[0x0][0x590] ;  /* 0x00016400ff9c7b82 */ /* 0x000ea40000000a00 */
[----:B--2---:R2:W5:Y:S01]  /*1140*/  LDG.E R156, desc[UR36][R156.64] ;  /* 0x000000249c9c7981 */ /* 0x004562000c1e1900 */
[----:B------:R-:W-:Y:S05]  /*1150*/  BRA `(.L_x_15) ;  /* 0x0000000000087947 */ /* 0x000fea0003800000 */
.L_x_16:
[----:B------:R-:W-:Y:S02]  /*1160*/  ULDC UR4, c[0x0][0x584] ;  /* 0x0001610000047ab9 */ /* 0x000fe40000000800 */
[----:B------:R-:W-:-:S07]  /*1170*/  IMAD.U32 R156, RZ, RZ, UR4 ;  /* 0x00000004ff9c7e24 */ /* 0x000fce000f8e00ff */
.L_x_15:
[----:B------:R-:W-:-:S13]  /*1180*/  LOP3.LUT P0, RZ, R0, 0xff, RZ, 0xc0, !PT ;  /* 0x000000ff00ff7812 */ /* 0x000fda000780c0ff */
[----:B------:R-:W-:Y:S05]  /*1190*/  @!P0 EXIT ;  /* 0x000000000000894d */ /* 0x000fea0003800000 */
[----:B------:R-:W-:Y:S01]  /*11a0*/  ULDC UR4, c[0x0][0x28c] ;  /* 0x0000a30000047ab9 */ /* 0x000fe20000000800 */
[----:B------:R-:W-:Y:S01]  /*11b0*/  LOP3.LUT R166, R19, 0x1, RZ, 0xfc, !PT ;  /* 0x0000000113a67812 */ /* 0x000fe200078efcff */
[----:B------:R-:W-:Y:S01]  /*11c0*/  UIADD3 UR4, UR4, 0x3f, URZ ;  /* 0x0000003f04047890 */ /* 0x000fe2000fffe03f */
[----:B------:R-:W-:Y:S01]  /*11d0*/  UMOV UR38, URZ ;  /* 0x0000003f00267c82 */ /* 0x000fe20008000000 */
[----:B------:R-:W-:Y:S02]  /*11e0*/  UMOV UR39, URZ ;  /* 0x0000003f00277c82 */ /* 0x000fe40008000000 */
[----:B------:R-:W-:-:S04]  /*11f0*/  USHF.R.S32.HI UR5, URZ, 0x1f, UR4 ;  /* 0x0000001f3f057899 */ /* 0x000fc80008011404 */
[----:B------:R-:W-:-:S04]  /*1200*/  ULEA.HI UR5, UR5, UR4, URZ, 0x6 ;  /* 0x0000000405057291 */ /* 0x000fc8000f8f303f */
[----:B------:R-:W-:-:S12]  /*1210*/  USHF.R.S32.HI UR40, URZ, 0x6, UR5 ;  /* 0x000000063f287899 */ /* 0x000fd80008011405 */
.L_x_290:
[----:B------:R-:W-:Y:S01]  /*1220*/  LOP3.LUT R0, R18, 0x80, RZ, 0xc0, !PT ;  /* 0x0000008012007812 */ /* 0x000fe200078ec0ff */
[----:B---3--:R-:W3:Y:S01]  /*1230*/  S2UR UR7, SR_CgaCtaId ;  /* 0x00000000000779c3 */ /* 0x008ee20000008800 */
[----:B------:R-:W-:Y:S02]  /*1240*/  UMOV UR6, 0x400 ;  /* 0x0000040000067882 */ /* 0x000fe40000000000 */
[----:B------:R-:W-:-:S06]  /*1250*/  SHF.R.U32.HI R0, RZ, 0x7, R0 ;  /* 0x00000007ff007819 */ /* 0x000fcc0000011600 */
[----:B----4-:R-:W4:Y:S01]  /*1260*/  SHFL.IDX PT, R0, R0, RZ, 0x1f ;  /* 0x00001fff00007589 */ /* 0x010f2200000e0000 */
[----:B---3--:R-:W-:Y:S01]  /*1270*/  ULEA UR6, UR7, UR6, 0x18 ;  /* 0x0000000607067291 */ /* 0x008fe2000f8ec03f */
[----:B----4-:R-:W-:-:S13]  /*1280*/  R2UR UR4, R0 ;  /* 0x00000000000472ca */ /* 0x010fda00000e0000 */
[----:B------:R-:W-:-:S04]  /*1290*/  ULEA.HI UR5, UR4, UR4, URZ, 0x1 ;  /* 0x0000000404057291 */ /* 0x000fc8000f8f083f */
[----:B------:R-:W-:-:S04]  /*12a0*/  ULOP3.LUT UR5, UR5, 0x7fffe, URZ, 0xc0, !UPT ;  /* 0x0007fffe05057892 */ /* 0x000fc8000f8ec03f */
[----:B------:R-:W-:-:S03]  /*12b0*/  UIADD3 UR5, UR4, -UR5, URZ ;  /* 0x8000000504057290 */ /* 0x000fc6000fffe03f */
[----:B------:R-:W-:Y:S01]  /*12c0*/  ULDC UR4, c[0x0][0x28c] ;  /* 0x0000a30000047ab9 */ /* 0x000fe20000000800 */
[----:B------:R-:W-:Y:S01]  /*12d0*/  ULEA UR5, UR5, UR6, 0xd ;  /* 0x0000000605057291 */ /* 0x000fe2000f8e683f */
[----:B------:R-:W-:-:S03]  /*12e0*/  ISETP.LT.AND P0, PT, RZ, UR4, PT ;  /* 0x00000004ff007c0c */ /* 0x000fc6000bf01270 */
[----:B------:R-:W-:-:S04]  /*12f0*/  UIADD3 UR5, UR5, 0x100, URZ ;  /* 0x0000010005057890 */ /* 0x000fc8000fffe03f */
[----:B------:R-:W-:-:S04]  /*1300*/  USHF.R.U32.HI UR5, URZ, 0x4, UR5 ;  /* 0x000000043f057899 */ /* 0x000fc80008011605 */
[----:B------:R-:W-:Y:S02]  /*1310*/  ULOP3.LUT UR41, UR5, 0x3fff, URZ, 0xc0, !UPT ;  /* 0x00003fff05297892 */ /* 0x000fe4000f8ec03f */
[----:B-12---:R-:W-:Y:S10]  /*1320*/  @P0 BRA `(.L_x_17) ;  /* 0x0000000000400947 */ /* 0x006ff40003800000 */
[----:B------:R-:W-:Y:S01]  /*1330*/  MOV R0, 0x0 ;  /* 0x0000000000007802 */ /* 0x000fe20000000f00 */
[----:B------:R-:W-:Y:S01]  /*1340*/  ULDC.64 UR4, c[0x4][0x68] ;  /* 0x01001a0000047ab9 */ /* 0x000fe20000000a00 */
[----:B------:R-:W-:Y:S01]  /*1350*/  ULDC.64 UR6, c[0x4][0x8] ;  /* 0x0100020000067ab9 */ /* 0x000fe20000000a00 */
[----:B01----:R-:W-:Y:S01]  /*1360*/  IMAD.U32 R4, RZ, RZ, UR4 ;  /* 0x00000004ff047e24 */ /* 0x003fe2000f8e00ff */
[----:B------:R0:W1:Y:S01]  /*1370*/  LDC.64 R14, c[0x4][R0] ;  /* 0x01000000000e7b82 */ /* 0x0000620000000a00 */
[----:B------:R-:W-:Y:S01]  /*1380*/  IMAD.U32 R5, RZ, RZ, UR5 ;  /* 0x00000005ff057e24 */ /* 0x000fe2000f8e00ff */
[----:B------:R-:W-:Y:S01]  /*1390*/  ULDC.64 UR4, c[0x4][0x70] ;  /* 0x01001c0000047ab9 */ /* 0x000fe20000000a00 */
[----:B------:R-:W-:Y:S01]  /*13a0*/  MOV R10, UR6 ;  /* 0x00000006000a7c02 */ /* 0x000fe20008000f00 */
[----:B------:R-:W-:Y:S02]  /*13b0*/  IMAD.U32 R6, RZ, RZ, UR4 ;  /* 0x00000004ff067e24 */ /* 0x000fe4000f8e00ff */
[----:B------:R-:W-:-:S02]  /*13c0*/  IMAD.U32 R7, RZ, RZ, UR5 ;  /* 0x00000005ff077e24 */ /* 0x000fc4000f8e00ff */
[----:B------:R-:W-:Y:S02]  /*13d0*/  IMAD.U32 R11, RZ, RZ, UR7 ;  /* 0x00000007ff0b7e24 */ /* 0x000fe4000f8e00ff */
[----:B------:R-:W-:Y:S02]  /*13e0*/  IMAD.MOV.U32 R8, RZ, RZ, 0x1e1 ;  /* 0x000001e1ff087424 */ /* 0x000fe400078e00ff */
[----:B------:R-:W-:Y:S02]  /*13f0*/  IMAD.MOV.U32 R12, RZ, RZ, 0x1 ;  /* 0x00000001ff0c7424 */ /* 0x000fe400078e00ff */
[----:B0-----:R-:W-:-:S07]  /*1400*/  IMAD.MOV.U32 R13, RZ, RZ, RZ ;  /* 0x000000ffff0d7224 */ /* 0x001fce00078e00ff */
[----:B------:R-:W-:-:S07]  /*1410*/  LEPC R20, `(.L_x_17) ;  /* 0x000000001014794e */ /* 0x000fce0000000000 */
[----:B-12--5:R-:W-:Y:S05]  /*1420*/  CALL.ABS.NOINC R14 ;  /* 0x000000000e007343 */ /* 0x026fea0003c00000 */
.L_x_17:
[----:B------:R-:W-:-:S13]  /*1430*/  ISETP.NE.AND P0, PT, R166, 0x3, PT ;  /* 0x00000003a600780c */ /* 0x000fda0003f05270 */
[----:B------:R-:W-:Y:S05]  /*1440*/  @!P0 BRA `(.L_x_18) ;  /* 0x0000000000048947 */ /* 0x000fea0003800000 */
[----:B------:R-:W-:Y:S01]  /*1450*/  BPT.TRAP 0x1 ;  /* 0x000000040000795c */ /* 0x000fe20000300000 */
.L_x_18:
[----:B------:R-:W3:Y:S01]  /*1460*/  S2UR UR5, SR_CgaCtaId ;  /* 0x00000000000579c3 */ /* 0x000ee20000008800 */
[----:B------:R-:W-:Y:S01]  /*1470*/  UMOV UR4, 0x400 ;  /* 0x0000040000047882 */ /* 0x000fe20000000000 */
[----:B------:R-:W-:Y:S02]  /*1480*/  IMAD.U32 R0, RZ, RZ, UR38 ;  /* 0x00000026ff007e24 */ /* 0x000fe4000f8e00ff */
[----:B------:R-:W-:-:S03]  /*1490*/  IMAD.U32 R3, RZ, RZ, UR39 ;  /* 0x00000027ff037e24 */ /* 0x000fc6000f8e00ff */
[----:B------:R-:W-:Y:S01]  /*14a0*/  SHF.L.U32 R0, R0, 0x1f, RZ ;  /* 0x0000001f00007819 */ /* 0x000fe200000006ff */
[----:B---3--:R-:W-:-:S06]  /*14b0*/  ULEA UR4, UR5, UR4, 0x18 ;  /* 0x0000000405047291 */ /* 0x008fcc000f8ec03f */
[----:B------:R-:W-:-:S04]  /*14c0*/  IMAD.U32 R6, RZ, RZ, UR4 ;  /* 0x00000004ff067e24 */ /* 0x000fc8000f8e00ff */
[----:B------:R-:W-:-:S04]  /*14d0*/  IMAD R3, R3, 0x8, R6 ;  /* 0x0000000803037824 */ /* 0x000fc800078e0206 */
[----:B------:R3:W4:Y:S01]  /*14e0*/  SYNCS.PHASECHK.TRANS64.TRYWAIT P1, [R3+URZ], R0 ;  /* 0x00000000030075a7 */ /* 0x000722000802017f */
[----:B------:R-:W-:Y:S05]  /*14f0*/  @!P0 BRA `(.L_x_19) ;  /* 0x0000000000048947 */ /* 0x000fea0003800000 */
[----:B------:R-:W-:Y:S01]  /*1500*/  BPT.TRAP 0x1 ;  /* 0x000000040000795c */ /* 0x000fe20000300000 */
.L_x_19:
[----:B----4-:R-:W-:Y:S05]  /*1510*/  @P1 BRA `(.L_x_20) ;  /* 0x0000000000081947 */ /* 0x010fea0003800000 */
[----:B------:R-:W4:Y:S02]  /*1520*/  SYNCS.PHASECHK.TRANS64.TRYWAIT P1, [R3+URZ], R0 ;  /* 0x00000000030075a7 */ /* 0x000f24000802017f */
[----:B----4-:R-:W-:Y:S05]  /*1530*/  @!P1 BRA `(.L_x_21) ;  /* 0x000000b0001c9947 */ /* 0x010fea0003800000 */
.L_x_20:
[----:B------:R-:W-:-:S04]  /*1540*/  UISETP.LT.AND UP0, UPT, UR40, 0x1, UPT ;  /* 0x000000012800788c */ /* 0x000fc8000bf01270 */
[----:B------:R-:W-:-:S06]  /*1550*/  USEL UR4, UR40, 0x1, UP0 ;  /* 0x0000000128047887 */ /* 0x000fcc0008000000 */
[----:B---34-:R-:W-:Y:S01]  /*1560*/  MOV R0, UR4 ;  /* 0x0000000400007c02 */ /* 0x018fe20008000f00 */
[----:B------:R-:W-:Y:S05]  /*1570*/  WARPSYNC.ALL ;  /* 0x0000000000007948 */ /* 0x000fea0003800000 */
[----:B------:R-:W-:-:S04]  /*1580*/  IADD3 R0, -R0, UR40, RZ ;  /* 0x0000002800007c10 */ /* 0x000fc8000fffe1ff */
[----:B------:R-:W-:Y:S02]  /*1590*/  ISETP.GE.AND P1, PT, R0, 0x1, PT ;  /* 0x000000010000780c */ /* 0x000fe40003f26270 */
[----:B------:R-:W-:Y:S01]  /*15a0*/  R2UR UR4, R6 ;  /* 0x00000000060472ca */ /* 0x000fe200000e0000 */
[----:B------:R-:W-:Y:S01]  /*15b0*/  WARPGROUP.ARRIVE ;  /* 0x00000000000079c5 */ /* 0x000fe20000000000 */
[----:B------:R-:W-:Y:S01]  /*15c0*/  UMOV UR9, 0x40000040 ;  /* 0x4000004000097882 */ /* 0x000fe20000000000 */
[----:B------:R-:W-:-:S10]  /*15d0*/  UMOV UR11, 0x40000040 ;  /* 0x40000040000b7882 */ /* 0x000fd40000000000 */
[----:B------:R-:W-:-:S04]  /*15e0*/  UIADD3 UR4, UR4, 0x28100, URZ ;  /* 0x0002810004047890 */ /* 0x000fc8000fffe03f */
[----:B------:R-:W-:-:S04]  /*15f0*/  USHF.R.U32.HI UR4, URZ, 0x4, UR4 ;  /* 0x000000043f047899 */ /* 0x000fc80008011604 */
[----:B------:R-:W-:Y:S02]  /*1600*/  ULOP3.LUT UR5, UR4, 0x3fff, URZ, 0xc0, !UPT ;  /* 0x00003fff04057892 */ /* 0x000fe4000f8ec03f */
[----:B------:R-:W-:Y:S02]  /*1610*/  ULOP3.LUT UR4, UR41, 0x10000, URZ, 0xfc, !UPT ;  /* 0x0001000029047892 */ /* 0x000fe4000f8efc3f */
[----:B------:R-:W-:Y:S02]  /*1620*/  ULOP3.LUT UR5, UR5, 0x10000, URZ, 0xfc, !UPT ;  /* 0x0001000005057892 */ /* 0x000fe4000f8efc3f */
[----:B------:R-:W-:Y:S02]  /*1630*/  ULEA UR6, UR39, UR4, 0xb ;  /* 0x0000000427067291 */ /* 0x000fe4000f8e583f */
[----:B------:R-:W-:-:S05]  /*1640*/  ULEA UR7, UR39, UR5, 0xa ;  /* 0x0000000527077291 */ /* 0x000fca000f8e503f */
[----:B------:R-:W-:Y:S02]  /*1650*/  UMOV UR8, UR6 ;  /* 0x0000000600087c82 */ /* 0x000fe40008000000 */
[----:B------:R-:W-:Y:S02]  /*1660*/  UMOV UR10, UR7 ;  /* 0x00000007000a7c82 */ /* 0x000fe40008000000 */
[----:B------:R-:W-:Y:S01]  /*1670*/  HGMMA.64x128x16.F32 R88, gdesc[UR8], RZ, !UPT, gsb0 ;  /* 0x01e00000085879f0 */ /* 0x000fe2000c0008ff */
[----:B------:R-:W-:Y:S01]  /*1680*/  UIADD3 UR8, UR6, 0x400, URZ ;  /* 0x0000040006087890 */ /* 0x000fe2000fffe03f */
[----:B------:R-:W-:Y:S01]  /*1690*/  UMOV UR9, 0x40000040 ;  /* 0x4000004000097882 */ /* 0x000fe20000000000 */
[----:B------:R-:W-:Y:S02]  /*16a0*/  WARPGROUP.DEPBAR.LE gsb0, 0x0 ;  /* 0x00008000000079c5 */ /* 0x000fe40000010000 */
[----:B------:R-:W-:-:S07]  /*16b0*/  WARPGROUP.ARRIVE ;  /* 0x00000000000079c5 */ /* 0x000fce0000000000 */
[----:B------:R-:W-:Y:S01]  /*16c0*/  HGMMA.64x128x16.F32 R24, gdesc[UR8], RZ, !UPT, gsb0 ;  /* 0x01e00000081879f0 */ /* 0x000fe2000c0008ff */
[----:B------:R-:W-:Y:S02]  /*16d0*/  UIADD3 UR8, UR6, 0x2, URZ ;  /* 0x0000000206087890 */ /* 0x000fe4000fffe03f */
[----:B------:R-:W-:Y:S01]  /*16e0*/  UIADD3 UR10, UR7, 0x2, URZ ;  /* 0x00000002070a7890 */ /* 0x000fe2000fffe03f */
[----:B------:R-:W-:Y:S01]  /*16f0*/  UMOV UR9, 0x40000040 ;  /* 0x4000004000097882 */ /* 0x000fe20000000000 */
[----:B------:R-:W-:Y:S01]  /*1700*/  UMOV UR11, 0x40000040 ;  /* 0x40000040000b7882 */ /* 0x000fe20000000000 */
[----:B------:R-:W-:Y:S02]  /*1710*/  WARPGROUP.DEPBAR.LE gsb0, 0x0 ;  /* 0x00008000000079c5 */ /* 0x000fe40000010000 */
[----:B------:R-:W-:-:S06]  /*1720*/  WARPGROUP.ARRIVE ;  /* 0x00000000000079c5 */ /* 0x000fcc0000000000 */
[----:B------:R-:W-:Y:S01]  /*1730*/  HGMMA.64x128x16.F32 R88, gdesc[UR8], R88, gsb0 ;  /* 0x01e00000085879f0 */ /* 0x000fe20008000858 */
[----:B------:R-:W-:Y:S01]  /*1740*/  UIADD3 UR8, UR6, 0x402, URZ ;  /* 0x0000040206087890 */ /* 0x000fe2000fffe03f */
[----:B------:R-:W-:Y:S01]  /*1750*/  UMOV UR9, 0x40000040 ;  /* 0x4000004000097882 */ /* 0x000fe20000000000 */
[----:B------:R-:W-:Y:S02]  /*1760*/  WARPGROUP.DEPBAR.LE gsb0, 0x0 ;  /* 0x00008000000079c5 */ /* 0x000fe40000010000 */
[----:B------:R-:W-:-:S07]  /*1770*/  WARPGROUP.ARRIVE ;  /* 0x00000000000079c5 */ /* 0x000fce0000000000 */
[----:B------:R-:W-:Y:S01]  /*1780*/  HGMMA.64x128x16.F32 R24, gdesc[UR8], R24, gsb0 ;  /* 0x01e00000081879f0 */ /* 0x000fe20008000818 */
        /* <DEDUP_REMOVED lines=23> */
[----:B------:R-:W-:Y:S03]  /*1900*/  HGMMA.64x128x16.F32 R24, gdesc[UR8], R24, gsb0 ;  /* 0x01e00000081879f0 */ /* 0x000fe60008000818 */
[----:B------:R-:W-:Y:S02]  /*1910*/  WARPGROUP.DEPBAR.LE gsb0, 0x0 ;  /* 0x00008000000079c5 */ /* 0x000fe40000010000 */
[----:B------:R-:W-:Y:S05]  /*1920*/  @!P1 BRA `(.L_x_22) ;  /* 0x0000000400749947 */ /* 0x000fea0003800000 */
[----:B------:R-:W-:Y:S02]  /*1930*/  UIADD3 UR6, UR39, 0x1, URZ ;  /* 0x0000000127067890 */ /* 0x000fe4000fffe03f */
[----:B------:R-:W-:Y:S02]  /*1940*/  IMAD.U32 R3, RZ, RZ, UR39 ;  /* 0x00000027ff037e24 */ /* 0x000fe4000f8e00ff */
[----:B------:R-:W-:-:S04]  /*1950*/  UISETP.NE.AND UP0, UPT, UR6, 0x5, UPT ;  /* 0x000000050600788c */ /* 0x000fc8000bf05270 */
[----:B------:R-:W-:Y:S02]  /*1960*/  USEL UR7, URZ, 0x1, UP0 ;  /* 0x000000013f077887 */ /* 0x000fe40008000000 */
[----:B------:R-:W-:Y:S02]  /*1970*/  USEL UR6, UR6, URZ, UP0 ;  /* 0x0000003f06067287 */ /* 0x000fe40008000000 */
[----:B------:R-:W-:-:S06]  /*1980*/  ULOP3.LUT UR7, UR38, UR7, URZ, 0x3c, !UPT ;  /* 0x0000000726077292 */ /* 0x000fcc000f8e3c3f */
[----:B------:R-:W-:-:S07]  /*1990*/  IMAD.U32 R7, RZ, RZ, UR7 ;  /* 0x00000007ff077e24 */ /* 0x000fce000f8e00ff */
.L_x_29:
[----:B------:R-:W-:Y:S05]  /*19a0*/  @!P0 BRA `(.L_x_23) ;  /* 0x0000000000048947 */ /* 0x000fea0003800000 */
[----:B------:R-:W-:Y:S01]  /*19b0*/  BPT.TRAP 0x1 ;  /* 0x000000040000795c */ /* 0x000fe20000300000 */
.L_x_23:
[----:B------:R-:W3:Y:S01]  /*19c0*/  S2UR UR8, SR_CgaCtaId ;  /* 0x00000000000879c3 */ /* 0x000ee20000008800 */
[----:B------:R-:W-:Y:S01]  /*19d0*/  UMOV UR7, 0x400 ;  /* 0x0000040000077882 */ /* 0x000fe20000000000 */
[----:B01----:R-:W-:Y:S01]  /*19e0*/  IMAD.U32 R5, RZ, RZ, UR6 ;  /* 0x00000006ff057e24 */ /* 0x003fe2000f8e00ff */
[----:B------:R-:W-:Y:S01]  /*19f0*/  SHF.L.U32 R4, R7, 0x1f, RZ ;  /* 0x0000001f07047819 */ /* 0x000fe200000006ff */
[----:B---3--:R-:W-:-:S06]  /*1a00*/  ULEA UR7, UR8, UR7, 0x18 ;  /* 0x0000000708077291 */ /* 0x008fcc000f8ec03f */
[----:B------:R-:W-:-:S04]  /*1a10*/  IMAD.U32 R6, RZ, RZ, UR7 ;  /* 0x00000007ff067e24 */ /* 0x000fc8000f8e00ff */
[----:B------:R-:W-:-:S04]  /*1a20*/  IMAD R5, R5, 0x8, R6 ;  /* 0x0000000805057824 */ /* 0x000fc800078e0206 */
[----:B------:R0:W1:Y:S01]  /*1a30*/  SYNCS.PHASECHK.TRANS64.TRYWAIT P1, [R5+URZ], R4 ;  /* 0x00000004050075a7 */ /* 0x000062000802017f */
[----:B------:R-:W-:Y:S05]  /*1a40*/  @!P0 BRA `(.L_x_24) ;  /* 0x0000000000048947 */ /* 0x000fea0003800000 */
[----:B------:R-:W-:Y:S01]  /*1a50*/  BPT.TRAP 0x1 ;  /* 0x000000040000795c */ /* 0x000fe20000300000 */
.L_x_24:
[----:B-1----:R-:W-:Y:S05]  /*1a60*/  @P1 BRA `(.L_x_25) ;  /* 0x0000000000081947 */ /* 0x002fea0003800000 */
[----:B------:R-:W1:Y:S02]  /*1a70*/  SYNCS.PHASECHK.TRANS64.TRYWAIT P1, [R5+URZ], R4 ;  /* 0x00000004050075a7 */ /* 0x000e64000802017f */
[----:B-1----:R-:W-:Y:S05]  /*1a80*/  @!P1 BRA `(.L_x_26) ;  /* 0x000000a800dc9947 */ /* 0x002fea0003800000 */
.L_x_25:
[----:B------:R-:W-:Y:S01]  /*1a90*/  ULEA UR7, UR6, UR4, 0xb ;  /* 0x0000000406077291 */ /* 0x000fe2000f8e583f */
[----:B------:R-:W-:Y:S01]  /*1aa0*/  WARPGROUP.ARRIVE ;  /* 0x00000000000079c5 */ /* 0x000fe20000000000 */
[----:B------:R-:W-:Y:S01]  /*1ab0*/  ULEA UR12, UR6, UR5, 0xa ;  /* 0x00000005060c7291 */ /* 0x000fe2000f8e503f */
[----:B------:R-:W-:Y:S01]  /*1ac0*/  UMOV UR9, 0x40000040 ;  /* 0x4000004000097882 */ /* 0x000fe20000000000 */
[----:B------:R-:W-:-:S03]  /*1ad0*/  UMOV UR11, 0x40000040 ;  /* 0x40000040000b7882 */ /* 0x000fc60000000000 */
[----:B------:R-:W-:Y:S02]  /*1ae0*/  UMOV UR8, UR7 ;  /* 0x0000000700087c82 */ /* 0x000fe40008000000 */
[----:B------:R-:W-:Y:S02]  /*1af0*/  UMOV UR10, UR12 ;  /* 0x0000000c000a7c82 */ /* 0x000fe40008000000 */
        /* <DEDUP_REMOVED lines=44> */
[----:B------:R-:W-:Y:S01]  /*1dc0*/  BPT.TRAP 0x1 ;  /* 0x000000040000795c */ /* 0x000fe20000300000 */
.L_x_27:
[----:B------:R-:W-:-:S13]  /*1dd0*/  ISETP.NE.AND P1, PT, R22, RZ, PT ;  /* 0x000000ff1600720c */ /* 0x000fda0003f25270 */
[----:B01----:R-:W-:-:S04]  /*1de0*/  @P1 IMAD R4, R3, 0x8, R6 ;  /* 0x0000000803041824 */ /* 0x003fc800078e0206 */
[----:B------:R-:W-:-:S05]  /*1df0*/  @P1 VIADD R5, R4, 0x28 ;  /* 0x0000002804051836 */ /* 0x000fca0000000000 */
[----:B------:R-:W-:-:S04]  /*1e00*/  @P1 PRMT R5, R152, 0x654, R5 ;  /* 0x0000065498051816 */ /* 0x000fc80000000005 */
[----:B------:R0:W-:Y:S01]  /*1e10*/  @P1 SYNCS.ARRIVE.TRANS64.RED.A1T0 RZ, [R5+URZ], RZ ;  /* 0x000000ff05ff19a7 */ /* 0x0001e2000810043f */
[----:B------:R-:W-:-:S13]  /*1e20*/  ISETP.GT.U32.AND P1, PT, R19, 0x1, PT ;  /* 0x000000011300780c */ /* 0x000fda0003f24070 */
[----:B0-----:R-:W-:Y:S05]  /*1e30*/  @P1 BRA `(.L_x_28) ;  /* 0x0000000000041947 */ /* 0x001fea0003800000 */
[----:B------:R-:W-:Y:S01]  /*1e40*/  BPT.TRAP 0x1 ;  /* 0x000000040000795c */ /* 0x000fe20000300000 */
.L_x_28:
[----:B------:R-:W-:Y:S01]  /*1e50*/  UIADD3 UR6, UR6, 0x1, URZ ;  /* 0x0000000106067890 */ /* 0x000fe2000fffe03f */
[C---:B------:R-:W-:Y:S01]  /*1e60*/  ISETP.GT.AND P2, PT, R0.reuse, 0x1, PT ;  /* 0x000000010000780c */ /* 0x040fe20003f44270 */
[----:B------:R-:W-:Y:S01]  /*1e70*/  VIADD R3, R3, 0x1 ;  /* 0x0000000103037836 */ /* 0x000fe20000000000 */
[----:B------:R-:W-:Y:S01]  /*1e80*/  IADD3 R0, R0, -0x1, RZ ;  /* 0xffffffff00007810 */ /* 0x000fe20007ffe0ff */
[----:B------:R-:W-:-:S03]  /*1e90*/  UISETP.NE.AND UP0, UPT, UR6, 0x5, UPT ;  /* 0x000000050600788c */ /* 0x000fc6000bf05270 */
[C---:B------:R-:W-:Y:S01]  /*1ea0*/  ISETP.NE.AND P1, PT, R3.reuse, 0x5, PT ;  /* 0x000000050300780c */ /* 0x040fe20003f25270 */
[----:B------:R-:W-:Y:S02]  /*1eb0*/  USEL UR7, URZ, 0x1, UP0 ;  /* 0x000000013f077887 */ /* 0x000fe40008000000 */
[----:B------:R-:W-:Y:S01]  /*1ec0*/  USEL UR6, UR6, URZ, UP0 ;  /* 0x0000003f06067287 */ /* 0x000fe20008000000 */
[----:B------:R-:W-:-:S03]  /*1ed0*/  SEL R3, R3, RZ, P1 ;  /* 0x000000ff03037207 */ /* 0x000fc60000800000 */
[----:B------:R-:W-:Y:S01]  /*1ee0*/  LOP3.LUT R7, R7, UR7, RZ, 0x3c, !PT ;  /* 0x0000000707077c12 */ /* 0x000fe2000f8e3cff */
[----:B------:R-:W-:Y:S07]  /*1ef0*/  @P2 BRA `(.L_x_29) ;  /* 0xfffffff800a82947 */ /* 0x000fee000383ffff */
.L_x_22:
[----:B------:R-:W3:Y:S02]  /*1f00*/  LDC R0, c[0x0][0x28c] ;  /* 0x0000a300ff007b82 */ /* 0x000ee40000000800 */
[----:B---3--:R-:W-:-:S13]  /*1f10*/  ISETP.GE.AND P1, PT, R0, 0x1, PT ;  /* 0x000000010000780c */ /* 0x008fda0003f26270 */
[----:B------:R-:W-:Y:S05]  /*1f20*/  @!P1 BRA `(.L_x_30) ;  /* 0x0000000000509947 */ /* 0x000fea0003800000 */
[----:B------:R-:W-:Y:S05]  /*1f30*/  @!P0 BRA `(.L_x_31) ;  /* 0x0000000000048947 */ /* 0x000fea0003800000 */
[----:B------:R-:W-:Y:S01]  /*1f40*/  BPT.TRAP 0x1 ;  /* 0x000000040000795c */ /* 0x000fe20000300000 */
.L_x_31:
[----:B------:R-:W-:Y:S01]  /*1f50*/  ISETP.NE.AND P0, PT, R22, RZ, PT ;  /* 0x000000ff1600720c */ /* 0x000fe20003f05270 */
[----:B------:R-:W-:Y:S01]  /*1f60*/  BSSY B0, `(.L_x_32) ;  /* 0x000000e000007945 */ /* 0x000fe20003800000 */
[----:B------:R-:W-:-:S11]  /*1f70*/  ISETP.GT.U32.AND P1, PT, R19, 0x1, PT ;  /* 0x000000011300780c */ /* 0x000fd60003f24070 */
[----:B------:R-:W-:Y:S05]  /*1f80*/  @!P0 BRA `(.L_x_33) ;  /* 0x00000000002c8947 */ /* 0x000fea0003800000 */
[----:B------:R-:W-:-:S04]  /*1f90*/  UISETP.LT.AND UP0, UPT, UR40, 0x1, UPT ;  /* 0x000000012800788c */ /* 0x000fc8000bf01270 */
[----:B------:R-:W-:-:S04]  /*1fa0*/  USEL UR6, UR40, 0x1, UP0 ;  /* 0x0000000128067887 */ /* 0x000fc80008000000 */
[----:B------:R-:W-:-:S04]  /*1fb0*/  UIADD3 UR6, UR39, UR40, -UR6 ;  /* 0x0000002827067290 */ /* 0x000fc8000fffe806 */
[----:B------:R-:W-:-:S04]  /*1fc0*/  UIMAD.WIDE.U32 UR4, UR6, -0x33333333, URZ ;  /* 0xcccccccd060478a5 */ /* 0x000fc8000f8e003f */
[----:B------:R-:W-:-:S04]  /*1fd0*/  USHF.R.U32.HI UR4, URZ, 0x2, UR5 ;  /* 0x000000023f047899 */ /* 0x000fc80008011605 */
[----:B------:R-:W-:-:S06]  /*1fe0*/  UIMAD UR6, UR4, -0x5, UR6 ;  /* 0xfffffffb040678a4 */ /* 0x000fcc000f8e0206 */
[----:B------:R-:W-:-:S04]  /*1ff0*/  IMAD.U32 R3, RZ, RZ, UR6 ;  /* 0x00000006ff037e24 */ /* 0x000fc8000f8e00ff */
[----:B------:R-:W-:-:S04]  /*2000*/  IMAD R0, R3, 0x8, R6 ;  /* 0x0000000803007824 */ /* 0x000fc800078e0206 */
[----:B------:R-:W-:-:S05]  /*2010*/  VIADD R3, R0, 0x28 ;  /* 0x0000002800037836 */ /* 0x000fca0000000000 */
[----:B------:R-:W-:-:S04]  /*2020*/  PRMT R3, R152, 0x654, R3 ;  /* 0x0000065498037816 */ /* 0x000fc80000000003 */
[----:B------:R3:W-:Y:S03]  /*2030*/  SYNCS.ARRIVE.TRANS64.RED.A1T0 RZ, [R3+URZ], RZ ;  /* 0x000000ff03ff79a7 */ /* 0x0007e6000810043f */
.L_x_33:
[----:B------:R-:W-:Y:S05]  /*2040*/  BSYNC B0 ;  /* 0x0000000000007941 */ /* 0x000fea0003800000 */
.L_x_32:
[----:B------:R-:W-:Y:S05]  /*2050*/  @P1 BRA `(.L_x_30) ;  /* 0x0000000000041947 */ /* 0x000fea0003800000 */
[----:B------:R-:W-:Y:S01]  /*2060*/  BPT.TRAP 0x1 ;  /* 0x000000040000795c */ /* 0x000fe20000300000 */
.L_x_30:
[----:B------:R-:W4:Y:S01]  /*2070*/  LDC R6, c[0x0][0x288] ;  /* 0x0000a200ff067b82 */ /* 0x000f220000000800 */
[--C-:B------:R-:W-:Y:S01]  /*2080*/  SHF.R.U32.HI R0, RZ, 0x2, R18.reuse ;  /* 0x00000002ff007819 */ /* 0x100fe20000011612 */
[----:B------:R-:W-:Y:S01]  /*2090*/  IMAD.SHL.U32 R13, R154, 0x80, RZ ;  /* 0x000000809a0d7824 */ /* 0x000fe200078e00ff */
[----:B01----:R-:W-:Y:S01]  /*20a0*/  SHF.R.U32.HI R5, RZ, 0x7, R18 ;  /* 0x00000007ff057819 */ /* 0x003fe20000011612 */
[----:B------:R-:W-:Y:S01]  /*20b0*/  UIADD3 UR39, UR40, UR39, URZ ;  /* 0x0000002728277290 */ /* 0x000fe2000fffe03f */
[----:B------:R-:W-:Y:S01]  /*20c0*/  LOP3.LUT R4, R18, 0x60, RZ, 0xc0, !PT ;  /* 0x0000006012047812 */ /* 0x000fe200078ec0ff */
[----:B------:R-:W-:Y:S01]  /*20d0*/  ULDC UR7, c[0x0][0x284] ;  /* 0x0000a10000077ab9 */ /* 0x000fe20000000800 */
[----:B---3--:R-:W-:Y:S01]  /*20e0*/  LOP3.LUT R3, R0, 0x7, RZ, 0xc0, !PT ;  /* 0x0000000700037812 */ /* 0x008fe200078ec0ff */
[----:B------:R-:W-:Y:S01]  /*20f0*/  UISETP.GT.U32.AND UP0, UPT, UR39, 0x4, UPT ;  /* 0x000000042700788c */ /* 0x000fe2000bf04070 */
[----:B------:R-:W-:Y:S01]  /*2100*/  LOP3.LUT R0, R5, 0x1, RZ, 0xc0, !PT ;  /* 0x0000000105007812 */ /* 0x000fe200078ec0ff */
[----:B------:R-:W-:Y:S01]  /*2110*/  UISETP.GE.U32.AND UP1, UPT, UR40, 0x5, UPT ;  /* 0x000000052800788c */ /* 0x000fe2000bf26070 */
[----:B------:R-:W-:Y:S01]  /*2120*/  SHF.R.U32.HI R10, RZ, 0x1, R4 ;  /* 0x00000001ff0a7819 */ /* 0x000fe20000011604 */
[----:B------:R-:W-:Y:S01]  /*2130*/  UISETP.LT.U32.AND UP0, UPT, UR40, 0x5, UP0 ;  /* 0x000000052800788c */ /* 0x000fe20008701070 */
[----:B------:R-:W-:Y:S01]  /*2140*/  LOP3.LUT R4, R18, 0x3, RZ, 0xc0, !PT ;  /* 0x0000000312047812 */ /* 0x000fe200078ec0ff */
[----:B------:R-:W-:Y:S01]  /*2150*/  IMAD.SHL.U32 R8, R0, 0x40, RZ ;  /* 0x0000004000087824 */ /* 0x000fe200078e00ff */
[----:B------:R-:W-:Y:S01]  /*2160*/  IADD3 R5, RZ, -R10, -R3 ;  /* 0x8000000aff057210 */ /* 0x000fe20007ffe803 */
[----:B------:R-:W-:Y:S01]  /*2170*/  ULDC.64 UR8, c[0x0][0x5d0] ;  /* 0x0001740000087ab9 */ /* 0x000fe20000000a00 */
[----:B------:R-:W-:Y:S01]  /*2180*/  SHF.R.S32.HI R21, RZ, 0x1f, R23 ;  /* 0x0000001fff157819 */ /* 0x000fe20000011417 */
[----:B------:R-:W-:Y:S01]  /*2190*/  UIMAD.WIDE.U32 UR4, UR39, -0x33333333, URZ ;  /* 0xcccccccd270478a5 */ /* 0x000fe2000f8e003f */
[----:B--2---:R-:W-:Y:S01]  /*21a0*/  LOP3.LUT R157, R8, 0x40, R3, 0xe2, !PT ;  /* 0x00000040089d7812 */ /* 0x004fe200078ee203 */
[----:B------:R-:W-:Y:S01]  /*21b0*/  IMAD R3, R0, -0x40, R5 ;  /* 0xffffffc000037824 */ /* 0x000fe200078e0205 */
[----:B------:R-:W-:Y:S01]  /*21c0*/  USEL UR6, URZ, 0x1, !UP0 ;  /* 0x000000013f067887 */ /* 0x000fe2000c000000 */
[----:B------:R-:W-:Y:S01]  /*21d0*/  IMAD.SHL.U32 R0, R153, 0x100, RZ ;  /* 0x0000010099007824 */ /* 0x000fe200078e00ff */
[----:B------:R-:W-:Y:S01]  /*21e0*/  USHF.R.U32.HI UR4, URZ, 0x2, UR5 ;  /* 0x000000023f047899 */ /* 0x000fe20008011605 */
[----:B----4-:R-:W-:Y:S01]  /*21f0*/  IMAD R12, R4, -0x2, R6 ;  /* 0xfffffffe040c7824 */ /* 0x010fe200078e0206 */
[----:B------:R-:W-:Y:S01]  /*2200*/  ISETP.GE.AND P0, PT, R13, R6, PT ;  /* 0x000000060d00720c */ /* 0x000fe20003f06270 */
[----:B------:R-:W-:Y:S01]  /*2210*/  IMAD.SHL.U32 R6, R18, 0x2, RZ ;  /* 0x0000000212067824 */ /* 0x000fe200078e00ff */
[----:B------:R-:W-:Y:S01]  /*2220*/  ULOP3.LUT UR38, UR38, UR6, URZ, 0x3c, !UPT ;  /* 0x0000000626267292 */ /* 0x000fe2000f8e3c3f */
[----:B------:R-:W-:Y:S01]  /*2230*/  IMAD R4, R21, UR8, RZ ;  /* 0x0000000815047c24 */ /* 0x000fe2000f8e02ff */
[C---:B------:R-:W-:Y:S01]  /*2240*/  ISETP.GE.OR P0, PT, R0.reuse, UR7, P0 ;  /* 0x0000000700007c0c */ /* 0x040fe20008706670 */
[----:B------:R-:W-:Y:S01]  /*2250*/  IMAD.WIDE R8, R153, 0x100, RZ ;  /* 0x0000010099087825 */ /* 0x000fe200078e02ff */
[----:B------:R-:W-:Y:S01]  /*2260*/  LOP3.LUT R6, R13, 0x6, R6, 0xf8, !PT ;  /* 0x000000060d067812 */ /* 0x000fe200078ef806 */
[----:B------:R-:W-:Y:S01]  /*2270*/  UIMAD UR39, UR4, -0x5, UR39 ;  /* 0xfffffffb042778a4 */ /* 0x000fe2000f8e0227 */
[----:B------:R-:W-:Y:S01]  /*2280*/  IADD3 R3, -R0, UR7, R3 ;  /* 0x0000000700037c10 */ /* 0x000fe2000fffe103 */
[----:B------:R-:W-:Y:S01]  /*2290*/  IMAD R11, R23, UR9, R4 ;  /* 0x00000009170b7c24 */ /* 0x000fe2000f8e0204 */
[----:B------:R-:W-:Y:S01]  /*22a0*/  SHF.R.S32.HI R7, RZ, 0x1f, R6 ;  /* 0x0000001fff077819 */ /* 0x000fe20000011406 */
[----:B------:R-:W-:Y:S01]  /*22b0*/  @UP1 ULOP3.LUT UR38, UR38, 0x1, UR4, 0x78, !UPT ;  /* 0x0000000126261892 */ /* 0x000fe2000f8e7804 */
[----:B------:R-:W-:Y:S01]  /*22c0*/  LOP3.LUT R157, R8, R157, R10, 0xfe, !PT ;  /* 0x0000009d089d7212 */ /* 0x000fe200078efe0a */
[----:B------:R-:W-:Y:S01]  /*22d0*/  IMAD.MOV.U32 R153, RZ, RZ, -0x1 ;  /* 0xffffffffff997424 */ /* 0x000fe200078e00ff */
[----:B------:R-:W-:Y:S01]  /*22e0*/  IADD3 R0, -R13, R12, RZ ;  /* 0x0000000c0d007210 */ /* 0x000fe20007ffe1ff */
[----:B------:R-:W-:-:S04]  /*22f0*/  IMAD.WIDE.U32 R4, R23, UR8, R6 ;  /* 0x0000000817047c25 */ /* 0x000fc8000f8e0006 */
[----:B------:R-:W-:Y:S02]  /*2300*/  IMAD.IADD R11, R5, 0x1, R11 ;  /* 0x00000001050b7824 */ /* 0x000fe400078e020b */
[----:B------:R-:W-:Y:S01]  /*2310*/  IMAD.MOV.U32 R10, RZ, RZ, R4 ;  /* 0x000000ffff0a7224 */ /* 0x000fe200078e0004 */
[----:B------:R-:W-:Y:S06]  /*2320*/  @P0 BRA `(.L_x_34) ;  /* 0x0000008400680947 */ /* 0x000fec0003800000 */
[----:B------:R-:W0:Y:S01]  /*2330*/  LDC.64 R4, c[0x0][0x5c8] ;  /* 0x00017200ff047b82 */ /* 0x000e220000000a00 */
[----:B-----5:R-:W-:Y:S01]  /*2340*/  FSETP.NEU.AND P0, PT, R156, RZ, PT ;  /* 0x000000ff9c00720b */ /* 0x020fe20003f0d000 */
[----:B------:R-:W-:Y:S01]  /*2350*/  BSSY B0, `(.L_x_34) ;  /* 0x0000857000007945 */ /* 0x000fe20003800000 */
[----:B------:R-:W-:-:S04]  /*2360*/  ISETP.GT.AND P3, PT, R3, RZ, PT ;  /* 0x000000ff0300720c */ /* 0x000fc80003f64270 */
[----:B------:R-:W-:Y:S01]  /*2370*/  ISETP.GT.AND P1, PT, R0, RZ, P3 ;  /* 0x000000ff0000720c */ /* 0x000fe20001f24270 */
[-C--:B0-----:R-:W-:Y:S02]  /*2380*/  IMAD R12, R9, R4.reuse, RZ ;  /* 0x00000004090c7224 */ /* 0x081fe400078e02ff */
[----:B------:R-:W-:-:S04]  /*2390*/  IMAD.WIDE.U32 R168, R157, R4, R10 ;  /* 0x000000049da87225 */ /* 0x000fc800078e000a */
[----:B------:R-:W-:-:S04]  /*23a0*/  IMAD R11, R157, R5, R12 ;  /* 0x000000059d0b7224 */ /* 0x000fc800078e020c */
[----:B------:R-:W-:Y:S01]  /*23b0*/  IMAD.IADD R167, R169, 0x1, R11 ;  /* 0x00000001a9a77824 */ /* 0x000fe200078e020b */
[----:B------:R-:W-:Y:S06]  /*23c0*/  @!P0 BRA `(.L_x_35) ;  /* 0x0000006000088947 */ /* 0x000fec0003800000 */
[----:B------:R-:W0:Y:S01]  /*23d0*/  LDC.64 R12, c[0x0][0x5b8] ;  /* 0x00016e00ff0c7b82 */ /* 0x000e220000000a00 */
[----:B------:R-:W-:-:S07]  /*23e0*/  ULDC.64 UR4, c[0x0][0x5c0] ;  /* 0x0001700000047ab9 */ /* 0x000fce0000000a00 */
[----:B------:R-:W1:Y:S08]  /*23f0*/  LDC.64 R14, c[0x0][0x5b0] ;  /* 0x00016c00ff0e7b82 */ /* 0x000e700000000a00 */
[----:B------:R-:W2:Y:S01]  /*2400*/  LDC.64 R10, c[0x0][0x5a8] ;  /* 0x00016a00ff0a7b82 */ /* 0x000ea20000000a00 */
[----:B0-----:R-:W-:-:S04]  /*2410*/  IMAD R20, R21, R12, RZ ;  /* 0x0000000c15147224 */ /* 0x001fc800078e02ff */
[C---:B------:R-:W-:Y:S02]  /*2420*/  IMAD R13, R23.reuse, R13, R20 ;  /* 0x0000000d170d7224 */ /* 0x040fe400078e0214 */
[----:B------:R-:W-:-:S04]  /*2430*/  IMAD.WIDE.U32 R20, R23, R12, R6 ;  /* 0x0000000c17147225 */ /* 0x000fc800078e0006 */
[-C--:B-1----:R-:W-:Y:S02]  /*2440*/  IMAD R154, R9, R14.reuse, RZ ;  /* 0x0000000e099a7224 */ /* 0x082fe400078e02ff */
[----:B------:R-:W-:Y:S02]  /*2450*/  IMAD.IADD R159, R21, 0x1, R13 ;  /* 0x00000001159f7824 */ /* 0x000fe400078e020d */
[----:B------:R-:W-:Y:S02]  /*2460*/  IMAD.MOV.U32 R158, RZ, RZ, R20 ;  /* 0x000000ffff9e7224 */ /* 0x000fe400078e0014 */
[C---:B------:R-:W-:Y:S02]  /*2470*/  IMAD R169, R157.reuse, R15, R154 ;  /* 0x0000000f9da97224 */ /* 0x040fe400078e029a */
[----:B------:R-:W-:-:S04]  /*2480*/  IMAD.WIDE.U32 R160, R157, R14, R158 ;  /* 0x0000000e9da07225 */ /* 0x000fc800078e009e */
[----:B------:R-:W-:Y:S01]  /*2490*/  IMAD.IADD R154, R161, 0x1, R169 ;  /* 0x00000001a19a7824 */ /* 0x000fe200078e02a9 */
[----:B--2---:R-:W-:-:S04]  /*24a0*/  LEA R162, P0, R160, R10, 0x1 ;  /* 0x0000000aa0a27211 */ /* 0x004fc800078008ff */
[----:B------:R-:W-:-:S05]  /*24b0*/  LEA.HI.X R163, R160, R11, R154, 0x1, P0 ;  /* 0x0000000ba0a37211 */ /* 0x000fca00000f0c9a */
[----:B------:R-:W2:Y:S01]  /*24c0*/  @P1 LDG.E.LTC128B.U16 R154, desc[UR36][R162.64] ;  /* 0x00000024a29a1981 */ /* 0x000ea2000c1e1520 */
[----:B------:R-:W-:Y:S01]  /*24d0*/  IMAD.WIDE.U32 R164, R157, R14, R6 ;  /* 0x0000000e9da47225 */ /* 0x000fe200078e0006 */
[----:B------:R-:W-:Y:S01]  /*24e0*/  ISETP.GT.AND P2, PT, R0, 0x1, P3 ;  /* 0x000000010000780c */ /* 0x000fe20001f44270 */
[----:B------:R-:W-:Y:S01]  /*24f0*/  BSSY B1, `(.L_x_36) ;  /* 0x0000012000017945 */ /* 0x000fe20003800000 */
[----:B------:R-:W-:Y:S01]  /*2500*/  LEA R160, P0, R168, UR4, 0x1 ;  /* 0x00000004a8a07c11 */ /* 0x000fe2000f8008ff */
[----:B------:R-:W-:Y:S02]  /*2510*/  IMAD.IADD R165, R169, 0x1, R165 ;  /* 0x00000001a9a57824 */ /* 0x000fe400078e02a5 */
[----:B------:R-:W-:-:S04]  /*2520*/  IMAD.WIDE.U32 R164, R23, R12, R164 ;  /* 0x0000000c17a47225 */ /* 0x000fc800078e00a4 */
[----:B--2---:R-:W-:-:S05]  /*2530*/  HADD2.F32 R161, -RZ, R154.H0_H0 ;  /* 0x2000009affa17230 */ /* 0x004fca0000004100 */
[----:B------:R-:W-:-:S04]  /*2540*/  FMUL R161, R161, R156 ;  /* 0x0000009ca1a17220 */ /* 0x000fc80000400000 */
[----:B------:R-:W-:Y:S01]  /*2550*/  FFMA R161, R88, R155, R161 ;  /* 0x0000009b58a17223 */ /* 0x000fe200000000a1 */
[----:B------:R-:W-:-:S04]  /*2560*/  IMAD.IADD R88, R13, 0x1, R165 ;  /* 0x000000010d587824 */ /* 0x000fc800078e02a5 */
[----:B------:R-:W-:Y:S02]  /*2570*/  F2FP.F16.F32.PACK_AB R163, RZ, R161 ;  /* 0x000000a1ffa3723e */ /* 0x000fe400000000ff */
[----:B------:R-:W-:Y:S02]  /*2580*/  LEA.HI.X R161, R168, UR5, R167, 0x1, P0 ;  /* 0x00000005a8a17c11 */ /* 0x000fe400080f0ca7 */
[----:B------:R-:W-:Y:S02]  /*2590*/  PRMT R165, R163, 0x7610, R165 ;  /* 0x00007610a3a57816 */ /* 0x000fe400000000a5 */
[----:B------:R-:W-:-:S03]  /*25a0*/  LEA R162, P0, R164, R10, 0x1 ;  /* 0x0000000aa4a27211 */ /* 0x000fc600078008ff */
[----:B------:R0:W-:Y:S01]  /*25b0*/  @P1 STG.E.U16 desc[UR36][R160.64], R165 ;  /* 0x000000a5a0001986 */ /* 0x0001e2000c101524 */
[----:B------:R-:W-:Y:S02]  /*25c0*/  LEA.HI.X R163, R164, R11, R88, 0x1, P0 ;  /* 0x0000000ba4a37211 */ /* 0x000fe400000f0c58 */
[C---:B------:R-:W-:Y:S02]  /*25d0*/  SHF.L.U32 R164, R14.reuse, 0x3, RZ ;  /* 0x000000030ea47819 */ /* 0x040fe400000006ff */
[----:B0-----:R-:W-:Y:S01]  /*25e0*/  SHF.L.U64.HI R165, R14, 0x3, R15 ;  /* 0x000000030ea57819 */ /* 0x001fe2000001020f */
[----:B------:R-:W-:Y:S06]  /*25f0*/  @!P2 BRA `(.L_x_37) ;  /* 0x000000000004a947 */ /* 0x000fec0003800000 */
[----:B------:R0:W5:Y:S02]  /*2600*/  LDG.E.LTC128B.U16 R154, desc[UR36][R162.64+0x2] ;  /* 0x00000224a29a7981 */ /* 0x000164000c1e1520 */
.L_x_37:
[----:B------:R-:W-:Y:S05]  /*2610*/  BSYNC B1 ;  /* 0x0000000000017941 */ /* 0x000fea0003800000 */
.L_x_36:
[----:B-----5:R-:W-:Y:S01]  /*2620*/  HADD2.F32 R167, -RZ, R154.H0_H0 ;  /* 0x2000009affa77230 */ /* 0x020fe20000004100 */
[----:B------:R-:W-:Y:S01]  /*2630*/  ISETP.GT.AND P0, PT, R3, 0x8, PT ;  /* 0x000000080300780c */ /* 0x000fe20003f04270 */
[----:B------:R-:W-:-:S04]  /*2640*/  IMAD.WIDE.U32 R172, R157, R14, R164 ;  /* 0x0000000e9dac7225 */ /* 0x000fc800078e00a4 */
[----:B------:R-:W-:Y:S01]  /*2650*/  FMUL R88, R167, R156 ;  /* 0x0000009ca7587220 */ /* 0x000fe20000400000 */
[----:B------:R-:W-:Y:S01]  /*2660*/  IMAD.IADD R171, R169, 0x1, R173 ;  /* 0x00000001a9ab7824 */ /* 0x000fe200078e02ad */
[----:B------:R-:W-:Y:S02]  /*2670*/  IADD3 R167, P4, R20, R172, RZ ;  /* 0x000000ac14a77210 */ /* 0x000fe40007f9e0ff */
[----:B------:R-:W-:Y:S01]  /*2680*/  FFMA R89, R89, R155, R88 ;  /* 0x0000009b59597223 */ /* 0x000fe20000000058 */
[----:B------:R-:W-:Y:S02]  /*2690*/  ISETP.GT.AND P1, PT, R0, RZ, P0 ;  /* 0x000000ff0000720c */ /* 0x000fe40000724270 */
[----:B------:R-:W-:Y:S01]  /*26a0*/  IMAD.X R168, R171, 0x1, R159, P4 ;  /* 0x00000001aba87824 */ /* 0x000fe200020e069f */
[----:B------:R-:W-:Y:S02]  /*26b0*/  LEA R88, P4, R167, R10, 0x1 ;  /* 0x0000000aa7587211 */ /* 0x000fe400078808ff */
[----:B------:R-:W-:-:S02]  /*26c0*/  F2FP.F16.F32.PACK_AB R169, RZ, R89 ;  /* 0x00000059ffa9723e */ /* 0x000fc400000000ff */
[--C-:B------:R-:W-:Y:S02]  /*26d0*/  LEA.HI.X R89, R167, R11, R168.reuse, 0x1, P4 ;  /* 0x0000000ba7597211 */ /* 0x100fe400020f0ca8 */
[----:B------:R-:W-:-:S05]  /*26e0*/  PRMT R168, R169, 0x7610, R168 ;  /* 0x00007610a9a87816 */ /* 0x000fca00000000a8 */
[----:B------:R1:W-:Y:S04]  /*26f0*/  @P2 STG.E.U16 desc[UR36][R160.64+0x2], R168 ;  /* 0x000002a8a0002986 */ /* 0x0003e8000c101524 */
[----:B------:R2:W3:Y:S01]  /*2700*/  @P1 LDG.E.LTC128B.U16 R154, desc[UR36][R88.64] ;  /* 0x00000024589a1981 */ /* 0x0004e2000c1e1520 */
[----:B------:R-:W-:Y:S01]  /*2710*/  IMAD.SHL.U32 R167, R4, 0x10, RZ ;  /* 0x0000001004a77824 */ /* 0x000fe200078e00ff */
[----:B------:R-:W-:Y:S01]  /*2720*/  IADD3 R172, P2, R6, R172, RZ ;  /* 0x000000ac06ac7210 */ /* 0x000fe20007f5e0ff */
[----:B------:R-:W-:Y:S03]  /*2730*/  BSSY B1, `(.L_x_38) ;  /* 0x0000011000017945 */ /* 0x000fe60003800000 */
[----:B------:R-:W-:Y:S01]  /*2740*/  IADD3 R170, P4, R167, R160, RZ ;  /* 0x000000a0a7aa7210 */ /* 0x000fe20007f9e0ff */
[----:B------:R-:W-:Y:S01]  /*2750*/  IMAD.X R173, R7, 0x1, R171, P2 ;  /* 0x0000000107ad7824 */ /* 0x000fe200010e06ab */
[----:B------:R-:W-:Y:S01]  /*2760*/  ISETP.GT.AND P2, PT, R0, 0x1, P0 ;  /* 0x000000010000780c */ /* 0x000fe20000744270 */
[----:B------:R-:W-:-:S04]  /*2770*/  IMAD.WIDE.U32 R172, R23, R12, R172 ;  /* 0x0000000c17ac7225 */ /* 0x000fc800078e00ac */
[----:B-1----:R-:W-:Y:S01]  /*2780*/  IMAD.IADD R168, R13, 0x1, R173 ;  /* 0x000000010da87824 */ /* 0x002fe200078e02ad */
[----:B--2---:R-:W-:-:S04]  /*2790*/  LEA R88, P5, R172, R10, 0x1 ;  /* 0x0000000aac587211 */ /* 0x004fc800078a08ff */
[----:B------:R-:W-:Y:S01]  /*27a0*/  LEA.HI.X R89, R172, R11, R168, 0x1, P5 ;  /* 0x0000000bac597211 */ /* 0x000fe200028f0ca8 */
[----:B---3--:R-:W-:-:S05]  /*27b0*/  HADD2.F32 R169, -RZ, R154.H0_H0 ;  /* 0x2000009affa97230 */ /* 0x008fca0000004100 */
[----:B------:R-:W-:-:S04]  /*27c0*/  FMUL R169, R169, R156 ;  /* 0x0000009ca9a97220 */ /* 0x000fc80000400000 */
[----:B------:R-:W-:Y:S01]  /*27d0*/  FFMA R90, R90, R155, R169 ;  /* 0x0000009b5a5a7223 */ /* 0x000fe200000000a9 */
[----:B------:R-:W-:-:S04]  /*27e0*/  SHF.L.U64.HI R169, R4, 0x4, R5 ;  /* 0x0000000404a97819 */ /* 0x000fc80000010205 */
[----:B------:R-:W-:Y:S01]  /*27f0*/  F2FP.F16.F32.PACK_AB R90, RZ, R90 ;  /* 0x0000005aff5a723e */ /* 0x000fe200000000ff */
[----:B------:R-:W-:-:S05]  /*2800*/  IMAD.X R171, R169, 0x1, R161, P4 ;  /* 0x00000001a9ab7824 */ /* 0x000fca00020e06a1 */
[----:B------:R1:W-:Y:S01]  /*2810*/  @P1 STG.E.U16 desc[UR36][R170.64], R90 ;  /* 0x0000005aaa001986 */ /* 0x0003e2000c101524 */
[----:B------:R-:W-:Y:S05]  /*2820*/  @!P2 BRA `(.L_x_39) ;  /* 0x000000000004a947 */ /* 0x000fea0003800000 */
[----:B------:R2:W5:Y:S02]  /*2830*/  LDG.E.LTC128B.U16 R154, desc[UR36][R88.64+0x2] ;  /* 0x00000224589a7981 */ /* 0x000564000c1e1520 */
.L_x_39:
[----:B------:R-:W-:Y:S05]  /*2840*/  BSYNC B1 ;  /* 0x0000000000017941 */ /* 0x000fea0003800000 */
.L_x_38:
[----:B-----5:R-:W-:Y:S01]  /*2850*/  HADD2.F32 R173, -RZ, R154.H0_H0 ;  /* 0x2000009affad7230 */ /* 0x020fe20000004100 */
[----:B------:R-:W-:Y:S01]  /*2860*/  ISETP.GT.AND P1, PT, R0, 0x8, P3 ;  /* 0x000000080000780c */ /* 0x000fe20001f24270 */
[----:B------:R-:W-:Y:S03]  /*2870*/  BSSY B1, `(.L_x_40) ;  /* 0x000000a000017945 */ /* 0x000fe60003800000 */
[----:B-1----:R-:W-:-:S04]  /*2880*/  FMUL R90, R173, R156 ;  /* 0x0000009cad5a7220 */ /* 0x002fc80000400000 */
[----:B------:R-:W-:Y:S01]  /*2890*/  FFMA R90, R91, R155, R90 ;  /* 0x0000009b5b5a7223 */ /* 0x000fe2000000005a */
[----:B------:R-:W-:-:S04]  /*28a0*/  @P2 IMAD.MOV.U32 R91, RZ, RZ, R171 ;  /* 0x000000ffff5b2224 */ /* 0x000fc800078e00ab */
[----:B------:R-:W-:-:S04]  /*28b0*/  F2FP.F16.F32.PACK_AB R90, RZ, R90 ;  /* 0x0000005aff5a723e */ /* 0x000fc800000000ff */
[----:B------:R-:W-:Y:S01]  /*28c0*/  PRMT R168, R90, 0x7610, R168 ;  /* 0x000076105aa87816 */ /* 0x000fe200000000a8 */
[----:B------:R-:W-:-:S05]  /*28d0*/  @P2 IMAD.MOV.U32 R90, RZ, RZ, R170 ;  /* 0x000000ffff5a2224 */ /* 0x000fca00078e00aa */
[----:B------:R1:W-:Y:S01]  /*28e0*/  @P2 STG.E.U16 desc[UR36][R90.64+0x2], R168 ;  /* 0x000002a85a002986 */ /* 0x0003e2000c101524 */
[----:B------:R-:W-:Y:S05]  /*28f0*/  @!P1 BRA `(.L_x_41) ;  /* 0x0000000000049947 */ /* 0x000fea0003800000 */
[----:B------:R3:W5:Y:S02]  /*2900*/  LDG.E.LTC128B.U16 R154, desc[UR36][R162.64+0x10] ;  /* 0x00001024a29a7981 */ /* 0x000764000c1e1520 */
.L_x_41:
[----:B------:R-:W-:Y:S05]  /*2910*/  BSYNC B1 ;  /* 0x0000000000017941 */ /* 0x000fea0003800000 */
.L_x_40:
[----:B-1---5:R-:W-:Y:S01]  /*2920*/  HADD2.F32 R91, -RZ, R154.H0_H0 ;  /* 0x2000009aff5b7230 */ /* 0x022fe20000004100 */
[----:B------:R-:W-:Y:S01]  /*2930*/  @P1 MOV R90, R160 ;  /* 0x000000a0005a1202 */ /* 0x000fe20000000f00 */
[----:B------:R-:W-:Y:S01]  /*2940*/  BSSY B1, `(.L_x_42) ;  /* 0x000000a000017945 */ /* 0x000fe20003800000 */
[----:B------:R-:W-:Y:S02]  /*2950*/  ISETP.GT.AND P2, PT, R0, 0x9, P3 ;  /* 0x000000090000780c */ /* 0x000fe40001f44270 */
[----:B------:R-:W-:-:S04]  /*2960*/  FMUL R91, R91, R156 ;  /* 0x0000009c5b5b7220 */ /* 0x000fc80000400000 */
[----:B------:R-:W-:-:S05]  /*2970*/  FFMA R91, R92, R155, R91 ;  /* 0x0000009b5c5b7223 */ /* 0x000fca000000005b */
[----:B------:R-:W-:-:S04]  /*2980*/  F2FP.F16.F32.PACK_AB R91, RZ, R91 ;  /* 0x0000005bff5b723e */ /* 0x000fc800000000ff */
[----:B------:R-:W-:Y:S01]  /*2990*/  PRMT R92, R91, 0x7610, R92 ;  /* 0x000076105b5c7816 */ /* 0x000fe2000000005c */
[----:B------:R-:W-:-:S05]  /*29a0*/  @P1 IMAD.MOV.U32 R91, RZ, RZ, R161 ;  /* 0x000000ffff5b1224 */ /* 0x000fca00078e00a1 */
[----:B------:R1:W-:Y:S01]  /*29b0*/  @P1 STG.E.U16 desc[UR36][R90.64+0x10], R92 ;  /* 0x0000105c5a001986 */ /* 0x0003e2000c101524 */
[----:B------:R-:W-:Y:S05]  /*29c0*/  @!P2 BRA `(.L_x_43) ;  /* 0x000000000004a947 */ /* 0x000fea0003800000 */
[----:B------:R4:W5:Y:S02]  /*29d0*/  LDG.E.LTC128B.U16 R154, desc[UR36][R162.64+0x12] ;  /* 0x00001224a29a7981 */ /* 0x000964000c1e1520 */
.L_x_43:
[----:B------:R-:W-:Y:S05]  /*29e0*/  BSYNC B1 ;  /* 0x0000000000017941 */ /* 0x000fea0003800000 */
.L_x_42:
[----:B-1---5:R-:W-:Y:S01]  /*29f0*/  HADD2.F32 R91, -RZ, R154.H0_H0 ;  /* 0x2000009aff5b7230 */ /* 0x022fe20000004100 */
[----:B------:R-:W-:Y:S01]  /*2a00*/  ISETP.GT.AND P1, PT, R0, 0x8, P0 ;  /* 0x000000080000780c */ /* 0x000fe20000724270 */
[----:B------:R-:W-:Y:S03]  /*2a10*/  BSSY B1, `(.L_x_44) ;  /* 0x000000a000017945 */ /* 0x000fe60003800000 */
[----:B------:R-:W-:Y:S01]  /*2a20*/  FMUL R90, R91, R156 ;  /* 0x0000009c5b5a7220 */ /* 0x000fe20000400000 */
[----:B------:R-:W-:-:S03]  /*2a30*/  @P2 IMAD.MOV.U32 R91, RZ, RZ, R161 ;  /* 0x000000ffff5b2224 */ /* 0x000fc600078e00a1 */
[----:B------:R-:W-:-:S05]  /*2a40*/  FFMA R90, R93, R155, R90 ;  /* 0x0000009b5d5a7223 */ /* 0x000fca000000005a */
[----:B------:R-:W-:-:S04]  /*2a50*/  F2FP.F16.F32.PACK_AB R90, RZ, R90 ;  /* 0x0000005aff5a723e */ /* 0x000fc800000000ff */
[----:B------:R-:W-:Y:S01]  /*2a60*/  PRMT R92, R90, 0x7610, R92 ;  /* 0x000076105a5c7816 */ /* 0x000fe2000000005c */
[----:B------:R-:W-:-:S05]  /*2a70*/  @P2 IMAD.MOV.U32 R90, RZ, RZ, R160 ;  /* 0x000000ffff5a2224 */ /* 0x000fca00078e00a0 */
[----:B------:R1:W-:Y:S01]  /*2a80*/  @P2 STG.E.U16 desc[UR36][R90.64+0x12], R92 ;  /* 0x0000125c5a002986 */ /* 0x0003e2000c101524 */
[----:B------:R-:W-:Y:S05]  /*2a90*/  @!P1 BRA `(.L_x_45) ;  /* 0x0000000000049947 */ /* 0x000fea0003800000 */
[----:B------:R0:W5:Y:S02]  /*2aa0*/  LDG.E.LTC128B.U16 R154, desc[UR36][R88.64+0x10] ;  /* 0x00001024589a7981 */ /* 0x000164000c1e1520 */
.L_x_45:
[----:B------:R-:W-:Y:S05]  /*2ab0*/  BSYNC B1 ;  /* 0x0000000000017941 */ /* 0x000fea0003800000 */
.L_x_44:
[----:B-1---5:R-:W-:Y:S01]  /*2ac0*/  HADD2.F32 R91, -RZ, R154.H0_H0 ;  /* 0x2000009aff5b7230 */ /* 0x022fe20000004100 */
[----:B------:R-:W-:Y:S01]  /*2ad0*/  ISETP.GT.AND P2, PT, R0, 0x9, P0 ;  /* 0x000000090000780c */ /* 0x000fe20000744270 */
[----:B------:R-:W-:Y:S01]  /*2ae0*/  @P1 IMAD.MOV.U32 R90, RZ, RZ, R170 ;  /* 0x000000ffff5a1224 */ /* 0x000fe200078e00aa */
[----:B------:R-:W-:Y:S02]  /*2af0*/  BSSY B1, `(.L_x_46) ;  /* 0x0000009000017945 */ /* 0x000fe40003800000 */
        /* <DEDUP_REMOVED lines=8> */
.L_x_47:
[----:B------:R-:W-:Y:S05]  /*2b80*/  BSYNC B1 ;  /* 0x0000000000017941 */ /* 0x000fea0003800000 */
.L_x_46:
        /* <DEDUP_REMOVED lines=12> */
.L_x_49:
[----:B------:R-:W-:Y:S05]  /*2c50*/  BSYNC B1 ;  /* 0x0000000000017941 */ /* 0x000fea0003800000 */
.L_x_48:
[----:B-1---5:R-:W-:Y:S01]  /*2c60*/  HADD2.F32 R91, -RZ, R154.H0_H0 ;  /* 0x2000009aff5b7230 */ /* 0x022fe20000004100 */
[----:B------:R-:W-:Y:S01]  /*2c70*/  ISETP.GT.AND P2, PT, R0, 0x11, P3 ;  /* 0x000000110000780c */ /* 0x000fe20001f44270 */
[----:B------:R-:W-:Y:S01]  /*2c80*/  @P1 IMAD.MOV.U32 R90, RZ, RZ, R160 ;  /* 0x000000ffff5a1224 */ /* 0x000fe200078e00a0 */
[----:B------:R-:W-:Y:S02]  /*2c90*/  BSSY B1, `(.L_x_50) ;  /* 0x0000009000017945 */ /* 0x000fe40003800000 */
[----:B------:R-:W-:-:S04]  /*2ca0*/  FMUL R91, R91, R156 ;  /* 0x0000009c5b5b7220 */ /* 0x000fc80000400000 */
[----:B------:R-:W-:-:S05]  /*2cb0*/  FFMA R91, R96, R155, R91 ;  /* 0x0000009b605b7223 */ /* 0x000fca000000005b */
[----:B------:R-:W-:-:S04]  /*2cc0*/  F2FP.F16.F32.PACK_AB R91, RZ, R91 ;  /* 0x0000005bff5b723e */ /* 0x000fc800000000ff */
[----:B------:R-:W-:Y:S02]  /*2cd0*/  PRMT R92, R91, 0x7610, R92 ;  /* 0x000076105b5c7816 */ /* 0x000fe4000000005c */
[----:B------:R-:W-:-:S05]  /*2ce0*/  @P1 MOV R91, R161 ;  /* 0x000000a1005b1202 */ /* 0x000fca0000000f00 */
[----:B------:R1:W-:Y:S01]  /*2cf0*/  @P1 STG.E.U16 desc[UR36][R90.64+0x20], R92 ;  /* 0x0000205c5a001986 */ /* 0x0003e2000c101524 */
[----:B------:R-:W-:Y:S05]  /*2d00*/  @!P2 BRA `(.L_x_51) ;  /* 0x000000000004a947 */ /* 0x000fea0003800000 */
[----:B------:R0:W5:Y:S02]  /*2d10*/  LDG.E.LTC128B.U16 R154, desc[UR36][R162.64+0x22] ;  /* 0x00002224a29a7981 */ /* 0x000164000c1e1520 */
.L_x_51:
[----:B------:R-:W-:Y:S05]  /*2d20*/  BSYNC B1 ;  /* 0x0000000000017941 */ /* 0x000fea0003800000 */
.L_x_50:
        /* <DEDUP_REMOVED lines=12> */
.L_x_53:
[----:B------:R-:W-:Y:S05]  /*2df0*/  BSYNC B1 ;  /* 0x0000000000017941 */ /* 0x000fea0003800000 */
.L_x_52:
        /* <DEDUP_REMOVED lines=12> */
.L_x_55:
[----:B------:R-:W-:Y:S05]  /*2ec0*/  BSYNC B1 ;  /* 0x0000000000017941 */ /* 0x000fea0003800000 */
.L_x_54:
        /* <DEDUP_REMOVED lines=12> */
.L_x_57:
[----:B------:R-:W-:Y:S05]  /*2f90*/  BSYNC B1 ;  /* 0x0000000000017941 */ /* 0x000fea0003800000 */
.L_x_56:
        /* <DEDUP_REMOVED lines=12> */
.L_x_59:
[----:B------:R-:W-:Y:S05]  /*3060*/  BSYNC B1 ;  /* 0x0000000000017941 */ /* 0x000fea0003800000 */
.L_x_58:
[----:B-1---5:R-:W-:Y:S01]  /*3070*/  HADD2.F32 R91, -RZ, R154.H0_H0 ;  /* 0x2000009aff5b7230 */ /* 0x022fe20000004100 */
[----:B------:R-:W-:Y:S01]  /*3080*/  ISETP.GT.AND P1, PT, R0, 0x18, P0 ;  /* 0x000000180000780c */ /* 0x000fe20000724270 */
[----:B------:R-:W-:Y:S03]  /*3090*/  BSSY B1, `(.L_x_60) ;  /* 0x000000a000017945 */ /* 0x000fe60003800000 */
[----:B------:R-:W-:Y:S01]  /*30a0*/  FMUL R90, R91, R156 ;  /* 0x0000009c5b5a7220 */ /* 0x000fe20000400000 */
[----:B------:R-:W-:-:S03]  /*30b0*/  @P2 IMAD.MOV.U32 R91, RZ, RZ, R161 ;  /* 0x000000ffff5b2224 */ /* 0x000fc600078e00a1 */
[----:B------:R-:W-:-:S05]  /*30c0*/  FFMA R90, R101, R155, R90 ;  /* 0x0000009b655a7223 */ /* 0x000fca000000005a */
[----:B------:R-:W-:-:S04]  /*30d0*/  F2FP.F16.F32.PACK_AB R90, RZ, R90 ;  /* 0x0000005aff5a723e */ /* 0x000fc800000000ff */
[----:B------:R-:W-:Y:S02]  /*30e0*/  PRMT R92, R90, 0x7610, R92 ;  /* 0x000076105a5c7816 */ /* 0x000fe4000000005c */
[----:B------:R-:W-:-:S05]  /*30f0*/  @P2 MOV R90, R160 ;  /* 0x000000a0005a2202 */ /* 0x000fca0000000f00 */
[----:B------:R1:W-:Y:S01]  /*3100*/  @P2 STG.E.U16 desc[UR36][R90.64+0x32], R92 ;  /* 0x0000325c5a002986 */ /* 0x0003e2000c101524 */
[----:B------:R-:W-:Y:S05]  /*3110*/  @!P1 BRA `(.L_x_61) ;  /* 0x0000000000049947 */ /* 0x000fea0003800000 */
[----:B------:R0:W5:Y:S02]  /*3120*/  LDG.E.LTC128B.U16 R154, desc[UR36][R88.64+0x30] ;  /* 0x00003024589a7981 */ /* 0x000164000c1e1520 */
.L_x_61:
[----:B------:R-:W-:Y:S05]  /*3130*/  BSYNC B1 ;  /* 0x0000000000017941 */ /* 0x000fea0003800000 */
.L_x_60:
        /* <DEDUP_REMOVED lines=12> */
.L_x_63:
[----:B------:R-:W-:Y:S05]  /*3200*/  BSYNC B1 ;  /* 0x0000000000017941 */ /* 0x000fea0003800000 */
.L_x_62:
        /* <DEDUP_REMOVED lines=12> */
.L_x_65:
[----:B------:R-:W-:Y:S05]  /*32d0*/  BSYNC B1 ;  /* 0x0000000000017941 */ /* 0x000fea0003800000 */
.L_x_64:
        /* <DEDUP_REMOVED lines=12> */
.L_x_67:
[----:B------:R-:W-:Y:S05]  /*33a0*/  BSYNC B1 ;  /* 0x0000000000017941 */ /* 0x000fea0003800000 */
.L_x_66:
[----:B-1---5:R-:W-:Y:S01]  /*33b0*/  HADD2.F32 R91, -RZ, R154.H0_H0 ;  /* 0x2000009aff5b7230 */ /* 0x022fe20000004100 */
[----:B------:R-:W-:Y:S01]  /*33c0*/  ISETP.GT.AND P1, PT, R0, 0x20, P0 ;  /* 0x000000200000780c */ /* 0x000fe20000724270 */
[----:B------:R-:W-:Y:S03]  /*33d0*/  BSSY B1, `(.L_x_68) ;  /* 0x000000a000017945 */ /* 0x000fe60003800000 */
[----:B------:R-:W-:Y:S01]  /*33e0*/  FMUL R90, R91, R156 ;  /* 0x0000009c5b5a7220 */ /* 0x000fe20000400000 */
[----:B------:R-:W-:-:S03]  /*33f0*/  @P2 MOV R91, R161 ;  /* 0x000000a1005b2202 */ /* 0x000fc60000000f00 */
[----:B------:R-:W-:-:S05]  /*3400*/  FFMA R90, R105, R155, R90 ;  /* 0x0000009b695a7223 */ /* 0x000fca000000005a */
[----:B------:R-:W-:-:S04]  /*3410*/  F2FP.F16.F32.PACK_AB R90, RZ, R90 ;  /* 0x0000005aff5a723e */ /* 0x000fc800000000ff */
[----:B------:R-:W-:Y:S01]  /*3420*/  PRMT R92, R90, 0x7610, R92 ;  /* 0x000076105a5c7816 */ /* 0x000fe2000000005c */
[----:B------:R-:W-:-:S05]  /*3430*/  @P2 IMAD.MOV.U32 R90, RZ, RZ, R160 ;  /* 0x000000ffff5a2224 */ /* 0x000fca00078e00a0 */
[----:B------:R1:W-:Y:S01]  /*3440*/  @P2 STG.E.U16 desc[UR36][R90.64+0x42], R92 ;  /* 0x0000425c5a002986 */ /* 0x0003e2000c101524 */
[----:B------:R-:W-:Y:S05]  /*3450*/  @!P1 BRA `(.L_x_69) ;  /* 0x0000000000049947 */ /* 0x000fea0003800000 */
[----:B------:R0:W5:Y:S02]  /*3460*/  LDG.E.LTC128B.U16 R154, desc[UR36][R88.64+0x40] ;  /* 0x00004024589a7981 */ /* 0x000164000c1e1520 */
.L_x_69:
[----:B------:R-:W-:Y:S05]  /*3470*/  BSYNC B1 ;  /* 0x0000000000017941 */ /* 0x000fea0003800000 */
.L_x_68:
        /* <DEDUP_REMOVED lines=12> */
.L_x_71:
[----:B------:R-:W-:Y:S05]  /*3540*/  BSYNC B1 ;  /* 0x0000000000017941 */ /* 0x000fea0003800000 */
.L_x_70:
        /* <DEDUP_REMOVED lines=12> */
.L_x_73:
[----:B------:R-:W-:Y:S05]  /*3610*/  BSYNC B1 ;  /* 0x0000000000017941 */ /* 0x000fea0003800000 */
.L_x_72:
        /* <DEDUP_REMOVED lines=12> */
.L_x_75:
[----:B------:R-:W-:Y:S05]  /*36e0*/  BSYNC B1 ;  /* 0x0000000000017941 */ /* 0x000fea0003800000 */
.L_x_74:
        /* <DEDUP_REMOVED lines=12> */
.L_x_77:
[----:B------:R-:W-:Y:S05]  /*37b0*/  BSYNC B1 ;  /* 0x0000000000017941 */ /* 0x000fea0003800000 */
.L_x_76:
        /* <DEDUP_REMOVED lines=12> */
.L_x_79:
[----:B------:R-:W-:Y:S05]  /*3880*/  BSYNC B1 ;  /* 0x0000000000017941 */ /* 0x000fea0003800000 */
.L_x_78:
        /* <DEDUP_REMOVED lines=12> */
.L_x_81:
[----:B------:R-:W-:Y:S05]  /*3950*/  BSYNC B1 ;  /* 0x0000000000017941 */ /* 0x000fea0003800000 */
.L_x_80:
        /* <DEDUP_REMOVED lines=12> */
.L_x_83:
[----:B------:R-:W-:Y:S05]  /*3a20*/  BSYNC B1 ;  /* 0x0000000000017941 */ /* 0x000fea0003800000 */
.L_x_82:
        /* <DEDUP_REMOVED lines=12> */
.L_x_85:
[----:B------:R-:W-:Y:S05]  /*3af0*/  BSYNC B1 ;  /* 0x0000000000017941 */ /* 0x000fea0003800000 */
.L_x_84:
        /* <DEDUP_REMOVED lines=12> */
.L_x_87:
[----:B------:R-:W-:Y:S05]  /*3bc0*/  BSYNC B1 ;  /* 0x0000000000017941 */ /* 0x000fea0003800000 */
.L_x_86:
        /* <DEDUP_REMOVED lines=12> */
.L_x_89:
[----:B------:R-:W-:Y:S05]  /*3c90*/  BSYNC B1 ;  /* 0x0000000000017941 */ /* 0x000fea0003800000 */
.L_x_88:
        /* <DEDUP_REMOVED lines=12> */
.L_x_91:
[----:B------:R-:W-:Y:S05]  /*3d60*/  BSYNC B1 ;  /* 0x0000000000017941 */ /* 0x000fea0003800000 */
.L_x_90:
        /* <DEDUP_REMOVED lines=12> */
.L_x_93:
[----:B------:R-:W-:Y:S05]  /*3e30*/  BSYNC B1 ;  /* 0x0000000000017941 */ /* 0x000fea0003800000 */
.L_x_92:
        /* <DEDUP_REMOVED lines=12> */
.L_x_95:
[----:B------:R-:W-:Y:S05]  /*3f00*/  BSYNC B1 ;  /* 0x0000000000017941 */ /* 0x000fea0003800000 */
.L_x_94:
        /* <DEDUP_REMOVED lines=12> */
.L_x_97:
[----:B------:R-:W-:Y:S05]  /*3fd0*/  BSYNC B1 ;  /* 0x0000000000017941 */ /* 0x000fea0003800000 */
.L_x_96:
        /* <DEDUP_REMOVED lines=12> */
.L_x_99:
[----:B------:R-:W-:Y:S05]  /*40a0*/  BSYNC B1 ;  /* 0x0000000000017941 */ /* 0x000fea0003800000 */
.L_x_98:
        /* <DEDUP_REMOVED lines=12> */
.L_x_101:
[----:B------:R-:W-:Y:S05]  /*4170*/  BSYNC B1 ;  /* 0x0000000000017941 */ /* 0x000fea0003800000 */
.L_x_100:
        /* <DEDUP_REMOVED lines=12> */
.L_x_103:
[----:B------:R-:W-:Y:S05]  /*4240*/  BSYNC B1 ;  /* 0x0000000000017941 */ /* 0x000fea0003800000 */
.L_x_102:
        /* <DEDUP_REMOVED lines=12> */
.L_x_105:
[----:B------:R-:W-:Y:S05]  /*4310*/  BSYNC B1 ;  /* 0x0000000000017941 */ /* 0x000fea0003800000 */
.L_x_104:
        /* <DEDUP_REMOVED lines=12> */
.L_x_107:
[----:B------:R-:W-:Y:S05]  /*43e0*/  BSYNC B1 ;  /* 0x0000000000017941 */ /* 0x000fea0003800000 */
.L_x_106:
        /* <DEDUP_REMOVED lines=12> */
.L_x_109:
[----:B------:R-:W-:Y:S05]  /*44b0*/  BSYNC B1 ;  /* 0x0000000000017941 */ /* 0x000fea0003800000 */
.L_x_108:
        /* <DEDUP_REMOVED lines=12> */
.L_x_111:
[----:B------:R-:W-:Y:S05]  /*4580*/  BSYNC B1 ;  /* 0x0000000000017941 */ /* 0x000fea0003800000 */
.L_x_110:
        /* <DEDUP_REMOVED lines=12> */
.L_x_113:
[----:B------:R-:W-:Y:S05]  /*4650*/  BSYNC B1 ;  /* 0x0000000000017941 */ /* 0x000fea0003800000 */
.L_x_112:
        /* <DEDUP_REMOVED lines=12> */
.L_x_115:
[----:B------:R-:W-:Y:S05]  /*4720*/  BSYNC B1 ;  /* 0x0000000000017941 */ /* 0x000fea0003800000 */
.L_x_114:
        /* <DEDUP_REMOVED lines=12> */
.L_x_117:
[----:B------:R-:W-:Y:S05]  /*47f0*/  BSYNC B1 ;  /* 0x0000000000017941 */ /* 0x000fea0003800000 */
.L_x_116:
        /* <DEDUP_REMOVED lines=12> */
.L_x_119:
[----:B------:R-:W-:Y:S05]  /*48c0*/  BSYNC B1 ;  /* 0x0000000000017941 */ /* 0x000fea0003800000 */
.L_x_118:
        /* <DEDUP_REMOVED lines=12> */
.L_x_121:
[----:B------:R-:W-:Y:S05]  /*4990*/  BSYNC B1 ;  /* 0x0000000000017941 */ /* 0x000fea0003800000 */
.L_x_120:
        /* <DEDUP_REMOVED lines=12> */
.L_x_123:
[----:B------:R-:W-:Y:S05]  /*4a60*/  BSYNC B1 ;  /* 0x0000000000017941 */ /* 0x000fea0003800000 */
.L_x_122:
        /* <DEDUP_REMOVED lines=12> */
.L_x_125:
[----:B------:R-:W-:Y:S05]  /*4b30*/  BSYNC B1 ;  /* 0x0000000000017941 */ /* 0x000fea0003800000 */
.L_x_124:
        /* <DEDUP_REMOVED lines=12> */
.L_x_127:
[----:B------:R-:W-:Y:S05]  /*4c00*/  BSYNC B1 ;  /* 0x0000000000017941 */ /* 0x000fea0003800000 */
.L_x_126:
        /* <DEDUP_REMOVED lines=12> */
.L_x_129:
[----:B------:R-:W-:Y:S05]  /*4cd0*/  BSYNC B1 ;  /* 0x0000000000017941 */ /* 0x000fea0003800000 */
.L_x_128:
        /* <DEDUP_REMOVED lines=12> */
.L_x_131:
[----:B------:R-:W-:Y:S05]  /*4da0*/  BSYNC B1 ;  /* 0x0000000000017941 */ /* 0x000fea0003800000 */
.L_x_130:
        /* <DEDUP_REMOVED lines=12> */
.L_x_133:
[----:B------:R-:W-:Y:S05]  /*4e70*/  BSYNC B1 ;  /* 0x0000000000017941 */ /* 0x000fea0003800000 */
.L_x_132:
        /* <DEDUP_REMOVED lines=12> */
.L_x_135:
[----:B------:R-:W-:Y:S05]  /*4f40*/  BSYNC B1 ;  /* 0x0000000000017941 */ /* 0x000fea0003800000 */
.L_x_134:
        /* <DEDUP_REMOVED lines=12> */
.L_x_137:
[----:B------:R-:W-:Y:S05]  /*5010*/  BSYNC B1 ;  /* 0x0000000000017941 */ /* 0x000fea0003800000 */
.L_x_136:
        /* <DEDUP_REMOVED lines=12> */
.L_x_139:
[----:B------:R-:W-:Y:S05]  /*50e0*/  BSYNC B1 ;  /* 0x0000000000017941 */ /* 0x000fea0003800000 */
.L_x_138:
        /* <DEDUP_REMOVED lines=12> */
.L_x_141:
[----:B------:R-:W-:Y:S05]  /*51b0*/  BSYNC B1 ;  /* 0x0000000000017941 */ /* 0x000fea0003800000 */
.L_x_140:
        /* <DEDUP_REMOVED lines=12> */
.L_x_143:
[----:B------:R-:W-:Y:S05]  /*5280*/  BSYNC B1 ;  /* 0x0000000000017941 */ /* 0x000fea0003800000 */
.L_x_142:
        /* <DEDUP_REMOVED lines=12> */
.L_x_145:
[----:B------:R-:W-:Y:S05]  /*5350*/  BSYNC B1 ;  /* 0x0000000000017941 */ /* 0x000fea0003800000 */
.L_x_144:
        /* <DEDUP_REMOVED lines=12> */
.L_x_147:
[----:B------:R-:W-:Y:S05]  /*5420*/  BSYNC B1 ;  /* 0x0000000000017941 */ /* 0x000fea0003800000 */
.L_x_146:
        /* <DEDUP_REMOVED lines=12> */
.L_x_149:
[----:B------:R-:W-:Y:S05]  /*54f0*/  BSYNC B1 ;  /* 0x0000000000017941 */ /* 0x000fea0003800000 */
.L_x_148:
        /* <DEDUP_REMOVED lines=12> */
.L_x_151:
[----:B------:R-:W-:Y:S05]  /*55c0*/  BSYNC B1 ;  /* 0x0000000000017941 */ /* 0x000fea0003800000 */
.L_x_150:
        /* <DEDUP_REMOVED lines=12> */
.L_x_153:
[----:B------:R-:W-:Y:S05]  /*5690*/  BSYNC B1 ;  /* 0x0000000000017941 */ /* 0x000fea0003800000 */
.L_x_152:
        /* <DEDUP_REMOVED lines=12> */
.L_x_155:
[----:B------:R-:W-:Y:S05]  /*5760*/  BSYNC B1 ;  /* 0x0000000000017941 */ /* 0x000fea0003800000 */
.L_x_154:
        /* <DEDUP_REMOVED lines=12> */
.L_x_157:
[----:B------:R-:W-:Y:S05]  /*5830*/  BSYNC B1 ;  /* 0x0000000000017941 */ /* 0x000fea0003800000 */
.L_x_156:
[----:B-1---5:R-:W-:Y:S01]  /*5840*/  HADD2.F32 R91, -RZ, R154.H0_H0 ;  /* 0x2000009aff5b7230 */ /* 0x022fe20000004100 */
[----:B------:R-:W-:Y:S01]  /*5850*/  ISETP.GT.AND P1, PT, R0, 0x79, P0 ;  /* 0x000000790000780c */ /* 0x000fe20000724270 */
[----:B------:R-:W-:Y:S01]  /*5860*/  @P2 IMAD.MOV.U32 R8, RZ, RZ, R170 ;  /* 0x000000ffff082224 */ /* 0x000fe200078e00aa */
[----:B------:R-:W-:Y:S01]  /*5870*/  IADD3 R157, P0, R157, 0x80, RZ ;  /* 0x000000809d9d7810 */ /* 0x000fe20007f1e0ff */
[----:B------:R-:W-:Y:S01]  /*5880*/  BSSY B1, `(.L_x_158) ;  /* 0x000000a000017945 */ /* 0x000fe20003800000 */
[----:B------:R-:W-:-:S04]  /*5890*/  FMUL R91, R91, R156 ;  /* 0x0000009c5b5b7220 */ /* 0x000fc80000400000 */
[----:B------:R-:W-:-:S05]  /*58a0*/  FFMA R91, R150, R155, R91 ;  /* 0x0000009b965b7223 */ /* 0x000fca000000005b */
[----:B------:R-:W-:-:S04]  /*58b0*/  F2FP.F16.F32.PACK_AB R91, RZ, R91 ;  /* 0x0000005bff5b723e */ /* 0x000fc800000000ff */
[----:B------:R-:W-:Y:S01]  /*58c0*/  PRMT R90, R91, 0x7610, R90 ;  /* 0x000076105b5a7816 */ /* 0x000fe2000000005a */
[----:B------:R-:W-:Y:S02]  /*58d0*/  IMAD.X R91, RZ, RZ, R9, P0 ;  /* 0x000000ffff5b7224 */ /* 0x000fe400000e0609 */
[----:B------:R-:W-:-:S05]  /*58e0*/  @P2 IMAD.MOV.U32 R9, RZ, RZ, R171 ;  /* 0x000000ffff092224 */ /* 0x000fca00078e00ab */
[----:B------:R1:W-:Y:S01]  /*58f0*/  @P2 STG.E.U16 desc[UR36][R8.64+0xf0], R90 ;  /* 0x0000f05a08002986 */ /* 0x0003e2000c101524 */
[----:B------:R-:W-:Y:S05]  /*5900*/  @!P1 BRA `(.L_x_159) ;  /* 0x0000000000049947 */ /* 0x000fea0003800000 */
[----:B------:R0:W5:Y:S02]  /*5910*/  LDG.E.LTC128B.U16 R154, desc[UR36][R88.64+0xf2] ;  /* 0x0000f224589a7981 */ /* 0x000164000c1e1520 */
.L_x_159:
[----:B------:R-:W-:Y:S05]  /*5920*/  BSYNC B1 ;  /* 0x0000000000017941 */ /* 0x000fea0003800000 */
.L_x_158:
[----:B-1---5:R-:W-:Y:S01]  /*5930*/  HADD2.F32 R9, -RZ, R154.H0_H0 ;  /* 0x2000009aff097230 */ /* 0x022fe20000004100 */
[----:B------:R-:W-:Y:S01]  /*5940*/  ISETP.GT.AND P0, PT, R3, 0x80, PT ;  /* 0x000000800300780c */ /* 0x000fe20003f04270 */
[----:B------:R-:W-:-:S03]  /*5950*/  IMAD R8, R91, R14, RZ ;  /* 0x0000000e5b087224 */ /* 0x000fc600078e02ff */
[----:B0-2---:R-:W-:Y:S01]  /*5960*/  FMUL R88, R9, R156 ;  /* 0x0000009c09587220 */ /* 0x005fe20000400000 */
[C---:B------:R-:W-:Y:S01]  /*5970*/  IMAD R97, R157.reuse, R15, R8 ;  /* 0x0000000f9d617224 */ /* 0x040fe200078e0208 */
[----:B------:R-:W-:Y:S01]  /*5980*/  ISETP.GT.AND P3, PT, R0, RZ, P0 ;  /* 0x000000ff0000720c */ /* 0x000fe20000764270 */
[----:B------:R-:W-:-:S04]  /*5990*/  IMAD.WIDE.U32 R8, R157, R14, R158 ;  /* 0x0000000e9d087225 */ /* 0x000fc800078e009e */
[----:B------:R-:W-:Y:S01]  /*59a0*/  FFMA R151, R151, R155, R88 ;  /* 0x0000009b97977223 */ /* 0x000fe20000000058 */
[----:B------:R-:W-:Y:S01]  /*59b0*/  IMAD.IADD R9, R9, 0x1, R97 ;  /* 0x0000000109097824 */ /* 0x000fe200078e0261 */
[----:B------:R-:W-:-:S03]  /*59c0*/  LEA R88, P2, R8, R10, 0x1 ;  /* 0x0000000a08587211 */ /* 0x000fc600078408ff */
[----:B------:R-:W-:Y:S02]  /*59d0*/  F2FP.F16.F32.PACK_AB R151, RZ, R151 ;  /* 0x00000097ff97723e */ /* 0x000fe400000000ff */
[----:B------:R-:W-:-:S03]  /*59e0*/  LEA.HI.X R89, R8, R11, R9, 0x1, P2 ;  /* 0x0000000b08597211 */ /* 0x000fc600010f0c09 */
[----:B------:R0:W-:Y:S04]  /*59f0*/  @P1 STG.E.U16 desc[UR36][R170.64+0xf2], R151 ;  /* 0x0000f297aa001986 */ /* 0x0001e8000c101524 */
[----:B------:R-:W2:Y:S01]  /*5a00*/  @P3 LDG.E.LTC128B.U16 R154, desc[UR36][R88.64] ;  /* 0x00000024589a3981 */ /* 0x000ea2000c1e1520 */
[----:B------:R-:W-:Y:S01]  /*5a10*/  IMAD.WIDE.U32 R8, R157, R14, R6 ;  /* 0x0000000e9d087225 */ /* 0x000fe200078e0006 */
[----:B------:R-:W-:Y:S01]  /*5a20*/  SHF.L.U64.HI R95, R4, 0x8, R5 ;  /* 0x00000008045f7819 */ /* 0x000fe20000010205 */
[----:B------:R-:W-:Y:S01]  /*5a30*/  BSSY B1, `(.L_x_160) ;  /* 0x0000011000017945 */ /* 0x000fe20003800000 */
[----:B------:R-:W-:Y:S01]  /*5a40*/  ISETP.GT.AND P2, PT, R0, 0x1, P0 ;  /* 0x000000010000780c */ /* 0x000fe20000744270 */
[----:B------:R-:W-:Y:S01]  /*5a50*/  IMAD.SHL.U32 R93, R4, 0x100, RZ ;  /* 0x00000100045d7824 */ /* 0x000fe200078e00ff */
[----:B------:R-:W-:-:S03]  /*5a60*/  IADD3 R9, R97, R9, RZ ;  /* 0x0000000961097210 */ /* 0x000fc60007ffe0ff */
[----:B------:R-:W-:Y:S01]  /*5a70*/  IMAD.WIDE.U32 R90, R23, R12, R8 ;  /* 0x0000000c175a7225 */ /* 0x000fe200078e0008 */
[----:B------:R-:W-:-:S03]  /*5a80*/  IADD3 R8, P1, R93, R160, RZ ;  /* 0x000000a05d087210 */ /* 0x000fc60007f3e0ff */
[----:B------:R-:W-:Y:S01]  /*5a90*/  IMAD.IADD R5, R13, 0x1, R91 ;  /* 0x000000010d057824 */ /* 0x000fe200078e025b */
[----:B------:R-:W-:Y:S01]  /*5aa0*/  LEA R4, P4, R90, R10, 0x1 ;  /* 0x0000000a5a047211 */ /* 0x000fe200078808ff */
[----:B------:R-:W-:-:S03]  /*5ab0*/  IMAD.X R9, R95, 0x1, R161, P1 ;  /* 0x000000015f097824 */ /* 0x000fc600008e06a1 */
[----:B------:R-:W-:Y:S01]  /*5ac0*/  LEA.HI.X R5, R90, R11, R5, 0x1, P4 ;  /* 0x0000000b5a057211 */ /* 0x000fe200020f0c05 */
[----:B--2---:R-:W-:-:S05]  /*5ad0*/  HADD2.F32 R15, -RZ, R154.H0_H0 ;  /* 0x2000009aff0f7230 */ /* 0x004fca0000004100 */
[----:B------:R-:W-:-:S04]  /*5ae0*/  FMUL R15, R15, R156 ;  /* 0x0000009c0f0f7220 */ /* 0x000fc80000400000 */
[----:B------:R-:W-:-:S05]  /*5af0*/  FFMA R15, R24, R155, R15 ;  /* 0x0000009b180f7223 */ /* 0x000fca000000000f */
[----:B------:R-:W-:-:S05]  /*5b00*/  F2FP.F16.F32.PACK_AB R15, RZ, R15 ;  /* 0x0000000fff0f723e */ /* 0x000fca00000000ff */
[----:B------:R0:W-:Y:S01]  /*5b10*/  @P3 STG.E.U16 desc[UR36][R8.64], R15 ;  /* 0x0000000f08003986 */ /* 0x0001e2000c101524 */
[----:B------:R-:W-:Y:S05]  /*5b20*/  @!P2 BRA `(.L_x_161) ;  /* 0x000000000004a947 */ /* 0x000fea0003800000 */
[----:B------:R1:W5:Y:S02]  /*5b30*/  LDG.E.LTC128B.U16 R154, desc[UR36][R4.64+0x2] ;  /* 0x00000224049a7981 */ /* 0x000364000c1e1520 */
.L_x_161:
[----:B------:R-:W-:Y:S05]  /*5b40*/  BSYNC B1 ;  /* 0x0000000000017941 */ /* 0x000fea0003800000 */
.L_x_160:
[----:B0----5:R-:W-:Y:S01]  /*5b50*/  HADD2.F32 R15, -RZ, R154.H0_H0 ;  /* 0x2000009aff0f7230 */ /* 0x021fe20000004100 */
[----:B------:R-:W-:Y:S01]  /*5b60*/  ISETP.GT.AND P1, PT, R3, 0x88, PT ;  /* 0x000000880300780c */ /* 0x000fe20003f24270 */
[----:B------:R-:W-:Y:S03]  /*5b70*/  BSSY B1, `(.L_x_162) ;  /* 0x000000f000017945 */ /* 0x000fe60003800000 */
[----:B------:R-:W-:Y:S01]  /*5b80*/  FMUL R24, R15, R156 ;  /* 0x0000009c0f187220 */ /* 0x000fe20000400000 */
[----:B------:R-:W-:Y:S01]  /*5b90*/  IMAD.WIDE.U32 R14, R157, R14, R164 ;  /* 0x0000000e9d0e7225 */ /* 0x000fe200078e00a4 */
[----:B------:R-:W-:-:S03]  /*5ba0*/  ISETP.GT.AND P3, PT, R0, RZ, P1 ;  /* 0x000000ff0000720c */ /* 0x000fc60000f64270 */
[----:B------:R-:W-:Y:S01]  /*5bb0*/  FFMA R24, R25, R155, R24 ;  /* 0x0000009b19187223 */ /* 0x000fe20000000018 */
[----:B------:R-:W-:Y:S01]  /*5bc0*/  IMAD.IADD R97, R97, 0x1, R15 ;  /* 0x0000000161617824 */ /* 0x000fe200078e020f */
[-C--:B------:R-:W-:Y:S02]  /*5bd0*/  IADD3 R21, P5, R20, R14.reuse, RZ ;  /* 0x0000000e14157210 */ /* 0x080fe40007fbe0ff */
[----:B------:R-:W-:Y:S02]  /*5be0*/  IADD3 R20, P4, R6, R14, RZ ;  /* 0x0000000e06147210 */ /* 0x000fe40007f9e0ff */
[----:B------:R-:W-:Y:S01]  /*5bf0*/  F2FP.F16.F32.PACK_AB R24, RZ, R24 ;  /* 0x00000018ff18723e */ /* 0x000fe200000000ff */
[----:B------:R-:W-:Y:S01]  /*5c00*/  IMAD.X R158, R97, 0x1, R159, P5 ;  /* 0x00000001619e7824 */ /* 0x000fe200028e069f */
[----:B------:R-:W-:-:S03]  /*5c10*/  LEA R14, P5, R21, R10, 0x1 ;  /* 0x0000000a150e7211 */ /* 0x000fc600078a08ff */
[----:B------:R0:W-:Y:S01]  /*5c20*/  @P2 STG.E.U16 desc[UR36][R8.64+0x2], R24 ;  /* 0x0000021808002986 */ /* 0x0001e2000c101524 */
[----:B------:R-:W-:Y:S01]  /*5c30*/  LEA.HI.X R15, R21, R11, R158, 0x1, P5 ;  /* 0x0000000b150f7211 */ /* 0x000fe200028f0c9e */
[----:B------:R-:W-:Y:S08]  /*5c40*/  @!P3 BRA `(.L_x_163) ;  /* 0x000000000004b947 */ /* 0x000ff00003800000 */
[----:B------:R2:W5:Y:S02]  /*5c50*/  LDG.E.LTC128B.U16 R154, desc[UR36][R14.64] ;  /* 0x000000240e9a7981 */ /* 0x000564000c1e1520 */
.L_x_163:
[----:B------:R-:W-:Y:S05]  /*5c60*/  BSYNC B1 ;  /* 0x0000000000017941 */ /* 0x000fea0003800000 */
.L_x_162:
[----:B-----5:R-:W-:Y:S01]  /*5c70*/  HADD2.F32 R3, -RZ, R154.H0_H0 ;  /* 0x2000009aff037230 */ /* 0x020fe20000004100 */
[----:B------:R-:W-:Y:S01]  /*5c80*/  ISETP.GT.AND P2, PT, R0, 0x1, P1 ;  /* 0x000000010000780c */ /* 0x000fe20000f44270 */
[----:B------:R-:W-:Y:S01]  /*5c90*/  IMAD.X R21, R7, 0x1, R97, P4 ;  /* 0x0000000107157824 */ /* 0x000fe200020e0661 */
[----:B------:R-:W-:Y:S01]  /*5ca0*/  IADD3 R6, P4, R8, R167, RZ ;  /* 0x000000a708067210 */ /* 0x000fe20007f9e0ff */
[----:B------:R-:W-:Y:S01]  /*5cb0*/  BSSY B1, `(.L_x_164) ;  /* 0x000000c000017945 */ /* 0x000fe20003800000 */
[----:B------:R-:W-:Y:S01]  /*5cc0*/  FMUL R3, R3, R156 ;  /* 0x0000009c03037220 */ /* 0x000fe20000400000 */
[----:B--2---:R-:W-:Y:S01]  /*5cd0*/  IMAD.WIDE.U32 R14, R23, R12, R20 ;  /* 0x0000000c170e7225 */ /* 0x004fe200078e0014 */
[----:B------:R-:W-:-:S03]  /*5ce0*/  IADD3.X R7, R9, R169, RZ, P4, !PT ;  /* 0x000000a909077210 */ /* 0x000fc600027fe4ff */
[----:B------:R-:W-:Y:S01]  /*5cf0*/  FFMA R3, R26, R155, R3 ;  /* 0x0000009b1a037223 */ /* 0x000fe20000000003 */
[----:B------:R-:W-:Y:S01]  /*5d00*/  IMAD.IADD R13, R13, 0x1, R15 ;  /* 0x000000010d0d7824 */ /* 0x000fe200078e020f */
[----:B------:R-:W-:-:S03]  /*5d10*/  LEA R10, P5, R14, R10, 0x1 ;  /* 0x0000000a0e0a7211 */ /* 0x000fc600078a08ff */
[----:B------:R-:W-:Y:S02]  /*5d20*/  F2FP.F16.F32.PACK_AB R3, RZ, R3 ;  /* 0x00000003ff03723e */ /* 0x000fe400000000ff */
[----:B------:R-:W-:-:S03]  /*5d30*/  LEA.HI.X R11, R14, R11, R13, 0x1, P5 ;  /* 0x0000000b0e0b7211 */ /* 0x000fc600028f0c0d */
[----:B------:R2:W-:Y:S01]  /*5d40*/  @P3 STG.E.U16 desc[UR36][R6.64], R3 ;  /* 0x0000000306003986 */ /* 0x0005e2000c101524 */
[----:B------:R-:W-:Y:S05]  /*5d50*/  @!P2 BRA `(.L_x_165) ;  /* 0x000000000004a947 */ /* 0x000fea0003800000 */
[----:B------:R0:W5:Y:S02]  /*5d60*/  LDG.E.LTC128B.U16 R154, desc[UR36][R10.64+0x2] ;  /* 0x000002240a9a7981 */ /* 0x000164000c1e1520 */
.L_x_165:
[----:B------:R-:W-:Y:S05]  /*5d70*/  BSYNC B1 ;  /* 0x0000000000017941 */ /* 0x000fea0003800000 */
.L_x_164:
[----:B--2--5:R-:W-:Y:S01]  /*5d80*/  HADD2.F32 R3, -RZ, R154.H0_H0 ;  /* 0x2000009aff037230 */ /* 0x024fe20000004100 */
[----:B------:R-:W-:Y:S01]  /*5d90*/  ISETP.GT.AND P3, PT, R0, 0x8, P0 ;  /* 0x000000080000780c */ /* 0x000fe20000764270 */
[----:B------:R-:W-:Y:S03]  /*5da0*/  BSSY B1, `(.L_x_166) ;  /* 0x0000007000017945 */ /* 0x000fe60003800000 */
[----:B------:R-:W-:-:S04]  /*5db0*/  FMUL R12, R3, R156 ;  /* 0x0000009c030c7220 */ /* 0x000fc80000400000 */
[----:B------:R-:W-:-:S05]  /*5dc0*/  FFMA R12, R27, R155, R12 ;  /* 0x0000009b1b0c7223 */ /* 0x000fca000000000c */
[----:B------:R-:W-:-:S05]  /*5dd0*/  F2FP.F16.F32.PACK_AB R12, RZ, R12 ;  /* 0x0000000cff0c723e */ /* 0x000fca00000000ff */
[----:B------:R2:W-:Y:S01]  /*5de0*/  @P2 STG.E.U16 desc[UR36][R6.64+0x2], R12 ;  /* 0x0000020c06002986 */ /* 0x0005e2000c101524 */
[----:B------:R-:W-:Y:S05]  /*5df0*/  @!P3 BRA `(.L_x_167) ;  /* 0x000000000004b947 */ /* 0x000fea0003800000 */
[----:B------:R0:W5:Y:S02]  /*5e00*/  LDG.E.LTC128B.U16 R154, desc[UR36][R4.64+0x10] ;  /* 0x00001024049a7981 */ /* 0x000164000c1e1520 */
.L_x_167:
[----:B------:R-:W-:Y:S05]  /*5e10*/  BSYNC B1 ;  /* 0x0000000000017941 */ /* 0x000fea0003800000 */
.L_x_166:
[----:B-----5:R-:W-:Y:S01]  /*5e20*/  HADD2.F32 R3, -RZ, R154.H0_H0 ;  /* 0x2000009aff037230 */ /* 0x020fe20000004100 */
[----:B------:R-:W-:Y:S01]  /*5e30*/  ISETP.GT.AND P2, PT, R0, 0x9, P0 ;  /* 0x000000090000780c */ /* 0x000fe20000744270 */
[----:B--2---:R-:W-:Y:S01]  /*5e40*/  IMAD.MOV.U32 R6, RZ, RZ, R8 ;  /* 0x000000ffff067224 */ /* 0x004fe200078e0008 */
[----:B------:R-:W-:Y:S01]  /*5e50*/  BSSY B1, `(.L_x_168) ;  /* 0x0000008000017945 */ /* 0x000fe20003800000 */
[----:B------:R-:W-:Y:S02]  /*5e60*/  IMAD.MOV.U32 R7, RZ, RZ, R9 ;  /* 0x000000ffff077224 */ /* 0x000fe400078e0009 */
[----:B------:R-:W-:-:S04]  /*5e70*/  FMUL R3, R3, R156 ;  /* 0x0000009c03037220 */ /* 0x000fc80000400000 */
[----:B------:R-:W-:-:S05]  /*5e80*/  FFMA R3, R28, R155, R3 ;  /* 0x0000009b1c037223 */ /* 0x000fca0000000003 */
[----:B------:R-:W-:-:S05]  /*5e90*/  F2FP.F16.F32.PACK_AB R3, RZ, R3 ;  /* 0x00000003ff03723e */ /* 0x000fca00000000ff */
[----:B------:R2:W-:Y:S01]  /*5ea0*/  @P3 STG.E.U16 desc[UR36][R6.64+0x10], R3 ;  /* 0x0000100306003986 */ /* 0x0005e2000c101524 */
[----:B------:R-:W-:Y:S05]  /*5eb0*/  @!P2 BRA `(.L_x_169) ;  /* 0x000000000004a947 */ /* 0x000fea0003800000 */
[----:B------:R0:W5:Y:S02]  /*5ec0*/  LDG.E.LTC128B.U16 R154, desc[UR36][R4.64+0x12] ;  /* 0x00001224049a7981 */ /* 0x000164000c1e1520 */
.L_x_169:
[----:B------:R-:W-:Y:S05]  /*5ed0*/  BSYNC B1 ;  /* 0x0000000000017941 */ /* 0x000fea0003800000 */
.L_x_168:
        /* <DEDUP_REMOVED lines=9> */
.L_x_171:
[----:B------:R-:W-:Y:S05]  /*5f70*/  BSYNC B1 ;  /* 0x0000000000017941 */ /* 0x000fea0003800000 */
.L_x_170:
[----:B-----5:R-:W-:Y:S01]  /*5f80*/  HADD2.F32 R3, -RZ, R154.H0_H0 ;  /* 0x2000009aff037230 */ /* 0x020fe20000004100 */
[----:B0-----:R-:W-:Y:S01]  /*5f90*/  IADD3 R8, P3, R167, R8, RZ ;  /* 0x00000008a7087210 */ /* 0x001fe20007f7e0ff */
[----:B------:R-:W-:Y:S01]  /*5fa0*/  BSSY B1, `(.L_x_172) ;  /* 0x0000009000017945 */ /* 0x000fe20003800000 */
[----:B------:R-:W-:Y:S02]  /*5fb0*/  ISETP.GT.AND P2, PT, R0, 0x9, P1 ;  /* 0x000000090000780c */ /* 0x000fe40000f44270 */
[----:B------:R-:W-:Y:S01]  /*5fc0*/  FMUL R3, R3, R156 ;  /* 0x0000009c03037220 */ /* 0x000fe20000400000 */
[----:B------:R-:W-:-:S03]  /*5fd0*/  IMAD.X R9, R169, 0x1, R9, P3 ;  /* 0x00000001a9097824 */ /* 0x000fc600018e0609 */
[----:B------:R-:W-:-:S05]  /*5fe0*/  FFMA R3, R30, R155, R3 ;  /* 0x0000009b1e037223 */ /* 0x000fca0000000003 */
[----:B------:R-:W-:-:S05]  /*5ff0*/  F2FP.F16.F32.PACK_AB R3, RZ, R3 ;  /* 0x00000003ff03723e */ /* 0x000fca00000000ff */
[----:B------:R0:W-:Y:S01]  /*6000*/  @P4 STG.E.U16 desc[UR36][R8.64+0x10], R3 ;  /* 0x0000100308004986 */ /* 0x0001e2000c101524 */
[----:B------:R-:W-:Y:S05]  /*6010*/  @!P2 BRA `(.L_x_173) ;  /* 0x000000000004a947 */ /* 0x000fea0003800000 */
[----:B------:R0:W5:Y:S02]  /*6020*/  LDG.E.LTC128B.U16 R154, desc[UR36][R10.64+0x12] ;  /* 0x000012240a9a7981 */ /* 0x000164000c1e1520 */
.L_x_173:
[----:B------:R-:W-:Y:S05]  /*6030*/  BSYNC B1 ;  /* 0x0000000000017941 */ /* 0x000fea0003800000 */
.L_x_172:
[----:B0----5:R-:W-:Y:S01]  /*6040*/  HADD2.F32 R3, -RZ, R154.H0_H0 ;  /* 0x2000009aff037230 */ /* 0x021fe20000004100 */
[----:B------:R-:W-:Y:S01]  /*6050*/  ISETP.GT.AND P3, PT, R0, 0x10, P0 ;  /* 0x000000100000780c */ /* 0x000fe20000764270 */
[----:B------:R-:W-:Y:S03]  /*6060*/  BSSY B1, `(.L_x_174) ;  /* 0x0000009000017945 */ /* 0x000fe60003800000 */
[----:B------:R-:W-:-:S04]  /*6070*/  FMUL R8, R3, R156 ;  /* 0x0000009c03087220 */ /* 0x000fc80000400000 */
[----:B------:R-:W-:Y:S01]  /*6080*/  FFMA R31, R31, R155, R8 ;  /* 0x0000009b1f1f7223 */ /* 0x000fe20000000008 */
[----:B------:R-:W-:-:S04]  /*6090*/  IADD3 R8, P4, P5, R167, R160, R93 ;  /* 0x000000a0a7087210 */ /* 0x000fc80007d9e05d */
[----:B------:R-:W-:Y:S02]  /*60a0*/  F2FP.F16.F32.PACK_AB R31, RZ, R31 ;  /* 0x0000001fff1f723e */ /* 0x000fe400000000ff */
[----:B------:R-:W-:-:S05]  /*60b0*/  IADD3.X R9, R169, R161, R95, P4, P5 ;  /* 0x000000a1a9097210 */ /* 0x000fca00027ea45f */
[----:B------:R0:W-:Y:S01]  /*60c0*/  @P2 STG.E.U16 desc[UR36][R8.64+0x12], R31 ;  /* 0x0000121f08002986 */ /* 0x0001e2000c101524 */
[----:B------:R-:W-:Y:S05]  /*60d0*/  @!P3 BRA `(.L_x_175) ;  /* 0x000000000004b947 */ /* 0x000fea0003800000 */
[----:B------:R0:W5:Y:S02]  /*60e0*/  LDG.E.LTC128B.U16 R154, desc[UR36][R4.64+0x20] ;  /* 0x00002024049a7981 */ /* 0x000164000c1e1520 */
.L_x_175:
[----:B------:R-:W-:Y:S05]  /*60f0*/  BSYNC B1 ;  /* 0x0000000000017941 */ /* 0x000fea0003800000 */
.L_x_174:
[----:B-----5:R-:W-:Y:S01]  /*6100*/  HADD2.F32 R3, -RZ, R154.H0_H0 ;  /* 0x2000009aff037230 */ /* 0x020fe20000004100 */
        /* <DEDUP_REMOVED lines=8> */
.L_x_177:
[----:B------:R-:W-:Y:S05]  /*6190*/  BSYNC B1 ;  /* 0x0000000000017941 */ /* 0x000fea0003800000 */
.L_x_176:
[----:B0----5:R-:W-:Y:S01]  /*61a0*/  HADD2.F32 R3, -RZ, R154.H0_H0 ;  /* 0x2000009aff037230 */ /* 0x021fe20000004100 */
[----:B------:R-:W-:Y:S01]  /*61b0*/  ISETP.GT.AND P3, PT, R0, 0x10, P1 ;  /* 0x000000100000780c */ /* 0x000fe20000f64270 */
[----:B------:R-:W-:Y:S03]  /*61c0*/  BSSY B1, `(.L_x_178) ;  /* 0x0000007000017945 */ /* 0x000fe60003800000 */
[----:B--2---:R-:W-:-:S04]  /*61d0*/  FMUL R12, R3, R156 ;  /* 0x0000009c030c7220 */ /* 0x004fc80000400000 */
[----:B------:R-:W-:-:S05]  /*61e0*/  FFMA R12, R33, R155, R12 ;  /* 0x0000009b210c7223 */ /* 0x000fca000000000c */
[----:B------:R-:W-:-:S05]  /*61f0*/  F2FP.F16.F32.PACK_AB R12, RZ, R12 ;  /* 0x0000000cff0c723e */ /* 0x000fca00000000ff */
[----:B------:R0:W-:Y:S01]  /*6200*/  @P2 STG.E.U16 desc[UR36][R6.64+0x22], R12 ;  /* 0x0000220c06002986 */ /* 0x0001e2000c101524 */
[----:B------:R-:W-:Y:S05]  /*6210*/  @!P3 BRA `(.L_x_179) ;  /* 0x000000000004b947 */ /* 0x000fea0003800000 */
[----:B------:R2:W5:Y:S02]  /*6220*/  LDG.E.LTC128B.U16 R154, desc[UR36][R10.64+0x20] ;  /* 0x000020240a9a7981 */ /* 0x000564000c1e1520 */
.L_x_179:
[----:B------:R-:W-:Y:S05]  /*6230*/  BSYNC B1 ;  /* 0x0000000000017941 */ /* 0x000fea0003800000 */
.L_x_178:
        /* <DEDUP_REMOVED lines=9> */
.L_x_181:
[----:B------:R-:W-:Y:S05]  /*62d0*/  BSYNC B1 ;  /* 0x0000000000017941 */ /* 0x000fea0003800000 */
.L_x_180:
[----:B0----5:R-:W-:Y:S01]  /*62e0*/  HADD2.F32 R3, -RZ, R154.H0_H0 ;  /* 0x2000009aff037230 */ /* 0x021fe20000004100 */
        /* <DEDUP_REMOVED lines=8> */
.L_x_183:
[----:B------:R-:W-:Y:S05]  /*6370*/  BSYNC B1 ;  /* 0x0000000000017941 */ /* 0x000fea0003800000 */
.L_x_182:
        /* <DEDUP_REMOVED lines=9> */
.L_x_185:
[----:B------:R-:W-:Y:S05]  /*6410*/  BSYNC B1 ;  /* 0x0000000000017941 */ /* 0x000fea0003800000 */
.L_x_184:
        /* <DEDUP_REMOVED lines=9> */
.L_x_187:
[----:B------:R-:W-:Y:S05]  /*64b0*/  BSYNC B1 ;  /* 0x0000000000017941 */ /* 0x000fea0003800000 */
.L_x_186:
        /* <DEDUP_REMOVED lines=9> */
.L_x_189:
[----:B------:R-:W-:Y:S05]  /*6550*/  BSYNC B1 ;  /* 0x0000000000017941 */ /* 0x000fea0003800000 */
.L_x_188:
        /* <DEDUP_REMOVED lines=9> */
.L_x_191:
[----:B------:R-:W-:Y:S05]  /*65f0*/  BSYNC B1 ;  /* 0x0000000000017941 */ /* 0x000fea0003800000 */
.L_x_190:
        /* <DEDUP_REMOVED lines=9> */
.L_x_193:
[----:B------:R-:W-:Y:S05]  /*6690*/  BSYNC B1 ;  /* 0x0000000000017941 */ /* 0x000fea0003800000 */
.L_x_192:
        /* <DEDUP_REMOVED lines=9> */
.L_x_195:
[----:B------:R-:W-:Y:S05]  /*6730*/  BSYNC B1 ;  /* 0x0000000000017941 */ /* 0x000fea0003800000 */
.L_x_194:
        /* <DEDUP_REMOVED lines=9> */
.L_x_197:
[----:B------:R-:W-:Y:S05]  /*67d0*/  BSYNC B1 ;  /* 0x0000000000017941 */ /* 0x000fea0003800000 */
.L_x_196:
        /* <DEDUP_REMOVED lines=9> */
.L_x_199:
[----:B------:R-:W-:Y:S05]  /*6870*/  BSYNC B1 ;  /* 0x0000000000017941 */ /* 0x000fea0003800000 */
.L_x_198:
        /* <DEDUP_REMOVED lines=9> */
.L_x_201:
[----:B------:R-:W-:Y:S05]  /*6910*/  BSYNC B1 ;  /* 0x0000000000017941 */ /* 0x000fea0003800000 */
.L_x_200:
        /* <DEDUP_REMOVED lines=9> */
.L_x_203:
[----:B------:R-:W-:Y:S05]  /*69b0*/  BSYNC B1 ;  /* 0x0000000000017941 */ /* 0x000fea0003800000 */
.L_x_202:
        /* <DEDUP_REMOVED lines=9> */
.L_x_205:
[----:B------:R-:W-:Y:S05]  /*6a50*/  BSYNC B1 ;  /* 0x0000000000017941 */ /* 0x000fea0003800000 */
.L_x_204:
        /* <DEDUP_REMOVED lines=9> */
.L_x_207:
[----:B------:R-:W-:Y:S05]  /*6af0*/  BSYNC B1 ;  /* 0x0000000000017941 */ /* 0x000fea0003800000 */
.L_x_206:
        /* <DEDUP_REMOVED lines=9> */
.L_x_209:
[----:B------:R-:W-:Y:S05]  /*6b90*/  BSYNC B1 ;  /* 0x0000000000017941 */ /* 0x000fea0003800000 */
.L_x_208:
        /* <DEDUP_REMOVED lines=9> */
.L_x_211:
[----:B------:R-:W-:Y:S05]  /*6c30*/  BSYNC B1 ;  /* 0x0000000000017941 */ /* 0x000fea0003800000 */
.L_x_210:
        /* <DEDUP_REMOVED lines=9> */
.L_x_213:
[----:B------:R-:W-:Y:S05]  /*6cd0*/  BSYNC B1 ;  /* 0x0000000000017941 */ /* 0x000fea0003800000 */
.L_x_212:
        /* <DEDUP_REMOVED lines=9> */
.L_x_215:
[----:B------:R-:W-:Y:S05]  /*6d70*/  BSYNC B1 ;  /* 0x0000000000017941 */ /* 0x000fea0003800000 */
.L_x_214:
        /* <DEDUP_REMOVED lines=9> */
.L_x_217:
[----:B------:R-:W-:Y:S05]  /*6e10*/  BSYNC B1 ;  /* 0x0000000000017941 */ /* 0x000fea0003800000 */
.L_x_216:
        /* <DEDUP_REMOVED lines=9> */
.L_x_219:
[----:B------:R-:W-:Y:S05]  /*6eb0*/  BSYNC B1 ;  /* 0x0000000000017941 */ /* 0x000fea0003800000 */
.L_x_218:
        /* <DEDUP_REMOVED lines=9> */
.L_x_221:
[----:B------:R-:W-:Y:S05]  /*6f50*/  BSYNC B1 ;  /* 0x0000000000017941 */ /* 0x000fea0003800000 */
.L_x_220:
        /* <DEDUP_REMOVED lines=9> */
.L_x_223:
[----:B------:R-:W-:Y:S05]  /*6ff0*/  BSYNC B1 ;  /* 0x0000000000017941 */ /* 0x000fea0003800000 */
.L_x_222:
        /* <DEDUP_REMOVED lines=9> */
.L_x_225:
[----:B------:R-:W-:Y:S05]  /*7090*/  BSYNC B1 ;  /* 0x0000000000017941 */ /* 0x000fea0003800000 */
.L_x_224:
        /* <DEDUP_REMOVED lines=9> */
.L_x_227:
[----:B------:R-:W-:Y:S05]  /*7130*/  BSYNC B1 ;  /* 0x0000000000017941 */ /* 0x000fea0003800000 */
.L_x_226:
        /* <DEDUP_REMOVED lines=9> */
.L_x_229:
[----:B------:R-:W-:Y:S05]  /*71d0*/  BSYNC B1 ;  /* 0x0000000000017941 */ /* 0x000fea0003800000 */
.L_x_228:
        /* <DEDUP_REMOVED lines=9> */
.L_x_231:
[----:B------:R-:W-:Y:S05]  /*7270*/  BSYNC B1 ;  /* 0x0000000000017941 */ /* 0x000fea0003800000 */
.L_x_230:
        /* <DEDUP_REMOVED lines=9> */
.L_x_233:
[----:B------:R-:W-:Y:S05]  /*7310*/  BSYNC B1 ;  /* 0x0000000000017941 */ /* 0x000fea0003800000 */
.L_x_232:
        /* <DEDUP_REMOVED lines=9> */
.L_x_235:
[----:B------:R-:W-:Y:S05]  /*73b0*/  BSYNC B1 ;  /* 0x0000000000017941 */ /* 0x000fea0003800000 */
.L_x_234:
        /* <DEDUP_REMOVED lines=9> */
.L_x_237:
[----:B------:R-:W-:Y:S05]  /*7450*/  BSYNC B1 ;  /* 0x0000000000017941 */ /* 0x000fea0003800000 */
.L_x_236:
        /* <DEDUP_REMOVED lines=9> */
.L_x_239:
[----:B------:R-:W-:Y:S05]  /*74f0*/  BSYNC B1 ;  /* 0x0000000000017941 */ /* 0x000fea0003800000 */
.L_x_238:
        /* <DEDUP_REMOVED lines=9> */
.L_x_241:
[----:B------:R-:W-:Y:S05]  /*7590*/  BSYNC B1 ;  /* 0x0000000000017941 */ /* 0x000fea0003800000 */
.L_x_240:
        /* <DEDUP_REMOVED lines=9> */
.L_x_243:
[----:B------:R-:W-:Y:S05]  /*7630*/  BSYNC B1 ;  /* 0x0000000000017941 */ /* 0x000fea0003800000 */
.L_x_242:
        /* <DEDUP_REMOVED lines=9> */
.L_x_245:
[----:B------:R-:W-:Y:S05]  /*76d0*/  BSYNC B1 ;  /* 0x0000000000017941 */ /* 0x000fea0003800000 */
.L_x_244:
        /* <DEDUP_REMOVED lines=9> */
.L_x_247:
[----:B------:R-:W-:Y:S05]  /*7770*/  BSYNC B1 ;  /* 0x0000000000017941 */ /* 0x000fea0003800000 */
.L_x_246:
        /* <DEDUP_REMOVED lines=9> */
.L_x_249:
[----:B------:R-:W-:Y:S05]  /*7810*/  BSYNC B1 ;  /* 0x0000000000017941 */ /* 0x000fea0003800000 */
.L_x_248:
        /* <DEDUP_REMOVED lines=9> */
.L_x_251:
[----:B------:R-:W-:Y:S05]  /*78b0*/  BSYNC B1 ;  /* 0x0000000000017941 */ /* 0x000fea0003800000 */
.L_x_250:
        /* <DEDUP_REMOVED lines=9> */
.L_x_253:
[----:B------:R-:W-:Y:S05]  /*7950*/  BSYNC B1 ;  /* 0x0000000000017941 */ /* 0x000fea0003800000 */
.L_x_252:
        /* <DEDUP_REMOVED lines=9> */
.L_x_255:
[----:B------:R-:W-:Y:S05]  /*79f0*/  BSYNC B1 ;  /* 0x0000000000017941 */ /* 0x000fea0003800000 */
.L_x_254:
        /* <DEDUP_REMOVED lines=9> */
.L_x_257:
[----:B------:R-:W-:Y:S05]  /*7a90*/  BSYNC B1 ;  /* 0x0000000000017941 */ /* 0x000fea0003800000 */
.L_x_256:
        /* <DEDUP_REMOVED lines=9> */
.L_x_259:
[----:B------:R-:W-:Y:S05]  /*7b30*/  BSYNC B1 ;  /* 0x0000000000017941 */ /* 0x000fea0003800000 */
.L_x_258:
        /* <DEDUP_REMOVED lines=9> */
.L_x_261:
[----:B------:R-:W-:Y:S05]  /*7bd0*/  BSYNC B1 ;  /* 0x0000000000017941 */ /* 0x000fea0003800000 */
.L_x_260:
        /* <DEDUP_REMOVED lines=9> */
.L_x_263:
[----:B------:R-:W-:Y:S05]  /*7c70*/  BSYNC B1 ;  /* 0x0000000000017941 */ /* 0x000fea0003800000 */
.L_x_262:
        /* <DEDUP_REMOVED lines=9> */
.L_x_265:
[----:B------:R-:W-:Y:S05]  /*7d10*/  BSYNC B1 ;  /* 0x0000000000017941 */ /* 0x000fea0003800000 */
.L_x_264:
        /* <DEDUP_REMOVED lines=9> */
.L_x_267:
[----:B------:R-:W-:Y:S05]  /*7db0*/  BSYNC B1 ;  /* 0x0000000000017941 */ /* 0x000fea0003800000 */
.L_x_266:
        /* <DEDUP_REMOVED lines=9> */
.L_x_269:
[----:B------:R-:W-:Y:S05]  /*7e50*/  BSYNC B1 ;  /* 0x0000000000017941 */ /* 0x000fea0003800000 */
.L_x_268:
        /* <DEDUP_REMOVED lines=9> */
.L_x_271:
[----:B------:R-:W-:Y:S05]  /*7ef0*/  BSYNC B1 ;  /* 0x0000000000017941 */ /* 0x000fea0003800000 */
.L_x_270:
        /* <DEDUP_REMOVED lines=9> */
.L_x_273:
[----:B------:R-:W-:Y:S05]  /*7f90*/  BSYNC B1 ;  /* 0x0000000000017941 */ /* 0x000fea0003800000 */
.L_x_272:
        /* <DEDUP_REMOVED lines=9> */
.L_x_275:
[----:B------:R-:W-:Y:S05]  /*8030*/  BSYNC B1 ;  /* 0x0000000000017941 */ /* 0x000fea0003800000 */
.L_x_274:
        /* <DEDUP_REMOVED lines=9> */
.L_x_277:
[----:B------:R-:W-:Y:S05]  /*80d0*/  BSYNC B1 ;  /* 0x0000000000017941 */ /* 0x000fea0003800000 */
.L_x_276:
        /* <DEDUP_REMOVED lines=9> */
.L_x_279:
[----:B------:R-:W-:Y:S05]  /*8170*/  BSYNC B1 ;  /* 0x0000000000017941 */ /* 0x000fea0003800000 */
.L_x_278:
        /* <DEDUP_REMOVED lines=9> */
.L_x_281:
[----:B------:R-:W-:Y:S05]  /*8210*/  BSYNC B1 ;  /* 0x0000000000017941 */ /* 0x000fea0003800000 */
.L_x_280:
[----:B0----5:R-:W-:Y:S01]  /*8220*/  HADD2.F32 R3, -RZ, R154.H0_H0 ;  /* 0x2000009aff037230 */ /* 0x021fe20000004100 */
[----:B------:R-:W-:Y:S01]  /*8230*/  ISETP.GT.AND P2, PT, R0, 0x78, P1 ;  /* 0x000000780000780c */ /* 0x000fe20000f44270 */
[----:B------:R-:W-:Y:S03]  /*8240*/  BSSY B1, `(.L_x_282) ;  /* 0x0000007000017945 */ /* 0x000fe60003800000 */
[----:B-1----:R-:W-:-:S04]  /*8250*/  FMUL R4, R3, R156 ;  /* 0x0000009c03047220 */ /* 0x002fc80000400000 */
[----:B------:R-:W-:-:S05]  /*8260*/  FFMA R4, R85, R155, R4 ;  /* 0x0000009b55047223 */ /* 0x000fca0000000004 */
[----:B------:R-:W-:-:S05]  /*8270*/  F2FP.F16.F32.PACK_AB R4, RZ, R4 ;  /* 0x00000004ff04723e */ /* 0x000fca00000000ff */
[----:B------:R0:W-:Y:S01]  /*8280*/  @P0 STG.E.U16 desc[UR36][R6.64+0xf2], R4 ;  /* 0x0000f20406000986 */ /* 0x0001e2000c101524 */
[----:B------:R-:W-:Y:S05]  /*8290*/  @!P2 BRA `(.L_x_283) ;  /* 0x000000000004a947 */ /* 0x000fea0003800000 */
[----:B------:R1:W5:Y:S02]  /*82a0*/  LDG.E.LTC128B.U16 R154, desc[UR36][R10.64+0xf0] ;  /* 0x0000f0240a9a7981 */ /* 0x000364000c1e1520 */
.L_x_283:
[----:B------:R-:W-:Y:S05]  /*82b0*/  BSYNC B1 ;  /* 0x0000000000017941 */ /* 0x000fea0003800000 */
.L_x_282:
[----:B-----5:R-:W-:Y:S01]  /*82c0*/  HADD2.F32 R3, -RZ, R154.H0_H0 ;  /* 0x2000009aff037230 */ /* 0x020fe20000004100 */
[----:B------:R-:W-:Y:S01]  /*82d0*/  ISETP.GT.AND P1, PT, R0, 0x79, P1 ;  /* 0x000000790000780c */ /* 0x000fe20000f24270 */
[----:B0-----:R-:W-:Y:S01]  /*82e0*/  @P2 IMAD.MOV.U32 R4, RZ, RZ, R8 ;  /* 0x000000ffff042224 */ /* 0x001fe200078e0008 */
[----:B------:R-:W-:Y:S01]  /*82f0*/  BSSY B1, `(.L_x_284) ;  /* 0x0000008000017945 */ /* 0x000fe20003800000 */
[----:B------:R-:W-:Y:S02]  /*8300*/  @P2 IMAD.MOV.U32 R5, RZ, RZ, R9 ;  /* 0x000000ffff052224 */ /* 0x000fe400078e0009 */
[----:B------:R-:W-:-:S04]  /*8310*/  FMUL R3, R3, R156 ;  /* 0x0000009c03037220 */ /* 0x000fc80000400000 */
[----:B------:R-:W-:-:S05]  /*8320*/  FFMA R3, R86, R155, R3 ;  /* 0x0000009b56037223 */ /* 0x000fca0000000003 */
[----:B------:R-:W-:-:S05]  /*8330*/  F2FP.F16.F32.PACK_AB R3, RZ, R3 ;  /* 0x00000003ff03723e */ /* 0x000fca00000000ff */
[----:B------:R0:W-:Y:S01]  /*8340*/  @P2 STG.E.U16 desc[UR36][R4.64+0xf0], R3 ;  /* 0x0000f00304002986 */ /* 0x0001e2000c101524 */
[----:B------:R-:W-:Y:S05]  /*8350*/  @!P1 BRA `(.L_x_285) ;  /* 0x0000000000049947 */ /* 0x000fea0003800000 */
[----:B------:R0:W5:Y:S02]  /*8360*/  LDG.E.LTC128B.U16 R154, desc[UR36][R10.64+0xf2] ;  /* 0x0000f2240a9a7981 */ /* 0x000164000c1e1520 */
.L_x_285:
[----:B------:R-:W-:Y:S05]  /*8370*/  BSYNC B1 ;  /* 0x0000000000017941 */ /* 0x000fea0003800000 */
.L_x_284:
[----:B------:R-:W-:Y:S05]  /*8380*/  @!P1 BRA `(.L_x_286) ;  /* 0x00000024004c9947 */ /* 0x000fea0003800000 */
[----:B0----5:R-:W-:-:S05]  /*8390*/  HADD2.F32 R3, -RZ, R154.H0_H0 ;  /* 0x2000009aff037230 */ /* 0x021fca0000004100 */
[----:B------:R-:W-:-:S04]  /*83a0*/  FMUL R0, R3, R156 ;  /* 0x0000009c03007220 */ /* 0x000fc80000400000 */
[----:B------:R-:W-:-:S05]  /*83b0*/  FFMA R0, R87, R155, R0 ;  /* 0x0000009b57007223 */ /* 0x000fca0000000000 */
[----:B------:R-:W-:-:S05]  /*83c0*/  F2FP.F16.F32.PACK_AB R0, RZ, R0 ;  /* 0x00000000ff00723e */ /* 0x000fca00000000ff */
[----:B------:R0:W-:Y:S01]  /*83d0*/  STG.E.U16 desc[UR36][R8.64+0xf2], R0 ;  /* 0x0000f20008007986 */ /* 0x0001e2000c101524 */
[----:B------:R-:W-:Y:S05]  /*83e0*/  BRA `(.L_x_286) ;  /* 0x0000002400347947 */ /* 0x000fea0003800000 */
.L_x_35:
[----:B------:R-:W-:Y:S01]  /*83f0*/  ULDC.64 UR4, c[0x0][0x5c0] ;  /* 0x0001700000047ab9 */ /* 0x000fe20000000a00 */
[-C--:B------:R-:W-:Y:S01]  /*8400*/  FMUL R88, R88, R155.reuse ;  /* 0x0000009b58587220 */ /* 0x080fe20000400000 */
[----:B------:R-:W-:Y:S01]  /*8410*/  LEA R6, P0, R168, UR4, 0x1 ;  /* 0x00000004a8067c11 */ /* 0x000fe2000f8008ff */
[----:B------:R-:W-:Y:S01]  /*8420*/  IMAD.SHL.U32 R11, R4, 0x10, RZ ;  /* 0x00000010040b7824 */ /* 0x000fe200078e00ff */
[----:B------:R-:W-:Y:S01]  /*8430*/  ISETP.GT.AND P2, PT, R0, 0x1, P3 ;  /* 0x000000010000780c */ /* 0x000fe20001f44270 */
[-C--:B------:R-:W-:Y:S01]  /*8440*/  FMUL R89, R89, R155.reuse ;  /* 0x0000009b59597220 */ /* 0x080fe20000400000 */
[----:B------:R-:W-:Y:S01]  /*8450*/  LEA.HI.X R7, R168, UR5, R167, 0x1, P0 ;  /* 0x00000005a8077c11 */ /* 0x000fe200080f0ca7 */
[-C--:B------:R-:W-:Y:S01]  /*8460*/  FMUL R90, R90, R155.reuse ;  /* 0x0000009b5a5a7220 */ /* 0x080fe20000400000 */
[----:B------:R-:W-:Y:S01]  /*8470*/  ISETP.GT.AND P0, PT, R3, 0x8, PT ;  /* 0x000000080300780c */ /* 0x000fe20003f04270 */
[-C--:B------:R-:W-:Y:S01]  /*8480*/  FMUL R91, R91, R155.reuse ;  /* 0x0000009b5b5b7220 */ /* 0x080fe20000400000 */
[----:B------:R-:W-:Y:S01]  /*8490*/  F2FP.F16.F32.PACK_AB R88, RZ, R88 ;  /* 0x00000058ff58723e */ /* 0x000fe200000000ff */
[-C--:B------:R-:W-:Y:S01]  /*84a0*/  FMUL R92, R92, R155.reuse ;  /* 0x0000009b5c5c7220 */ /* 0x080fe20000400000 */
[----:B------:R-:W-:Y:S01]  /*84b0*/  ISETP.GT.AND P4, PT, R0, RZ, P0 ;  /* 0x000000ff0000720c */ /* 0x000fe20000784270 */
[-C--:B------:R-:W-:Y:S01]  /*84c0*/  FMUL R93, R93, R155.reuse ;  /* 0x0000009b5d5d7220 */ /* 0x080fe20000400000 */
[----:B------:R-:W-:Y:S01]  /*84d0*/  SHF.L.U64.HI R9, R4, 0x4, R5 ;  /* 0x0000000404097819 */ /* 0x000fe20000010205 */
[----:B------:R-:W-:Y:S01]  /*84e0*/  @P1 STG.E.U16 desc[UR36][R6.64], R88 ;  /* 0x0000005806001986 */ /* 0x000fe2000c101524 */
[----:B------:R-:W-:Y:S01]  /*84f0*/  IADD3 R12, P5, R11, R6, RZ ;  /* 0x000000060b0c7210 */ /* 0x000fe20007fbe0ff */
[-C--:B------:R-:W-:Y:S01]  /*8500*/  FMUL R94, R94, R155.reuse ;  /* 0x0000009b5e5e7220 */ /* 0x080fe20000400000 */
[----:B------:R-:W-:Y:S01]  /*8510*/  ISETP.GT.AND P1, PT, R0, 0x1, P0 ;  /* 0x000000010000780c */ /* 0x000fe20000724270 */
[----:B------:R-:W-:Y:S01]  /*8520*/  FMUL R95, R95, R155 ;  /* 0x0000009b5f5f7220 */ /* 0x000fe20000400000 */
[----:B------:R-:W-:Y:S01]  /*8530*/  F2FP.F16.F32.PACK_AB R89, RZ, R89 ;  /* 0x00000059ff59723e */ /* 0x000fe200000000ff */
[----:B------:R-:W-:Y:S01]  /*8540*/  IMAD.X R13, R9, 0x1, R7, P5 ;  /* 0x00000001090d7824 */ /* 0x000fe200028e0607 */
[----:B------:R-:W-:Y:S01]  /*8550*/  F2FP.F16.F32.PACK_AB R90, RZ, R90 ;  /* 0x0000005aff5a723e */ /* 0x000fe200000000ff */
[----:B------:R-:W-:Y:S01]  /*8560*/  FMUL R96, R96, R155 ;  /* 0x0000009b60607220 */ /* 0x000fe20000400000 */
[----:B------:R-:W-:Y:S01]  /*8570*/  F2FP.F16.F32.PACK_AB R91, RZ, R91 ;  /* 0x0000005bff5b723e */ /* 0x000fe200000000ff */
[----:B------:R-:W-:Y:S01]  /*8580*/  @P2 STG.E.U16 desc[UR36][R6.64+0x2], R89 ;  /* 0x0000025906002986 */ /* 0x000fe2000c101524 */
[C---:B------:R-:W-:Y:S01]  /*8590*/  ISETP.GT.AND P5, PT, R0.reuse, 0x9, P3 ;  /* 0x000000090000780c */ /* 0x040fe20001fa4270 */
[-C--:B------:R-:W-:Y:S01]  /*85a0*/  FMUL R97, R97, R155.reuse ;  /* 0x0000009b61617220 */ /* 0x080fe20000400000 */
[C---:B------:R-:W-:Y:S01]  /*85b0*/  ISETP.GT.AND P2, PT, R0.reuse, 0x8, P0 ;  /* 0x000000080000780c */ /* 0x040fe20000744270 */
[----:B------:R-:W-:Y:S01]  /*85c0*/  @P4 STG.E.U16 desc[UR36][R12.64], R90 ;  /* 0x0000005a0c004986 */ /* 0x000fe2000c101524 */
[----:B------:R-:W-:Y:S01]  /*85d0*/  ISETP.GT.AND P4, PT, R0, 0x8, P3 ;  /* 0x000000080000780c */ /* 0x000fe20001f84270 */
[-C--:B------:R-:W-:Y:S01]  /*85e0*/  FMUL R98, R98, R155.reuse ;  /* 0x0000009b62627220 */ /* 0x080fe20000400000 */
[----:B------:R-:W-:Y:S01]  /*85f0*/  F2FP.F16.F32.PACK_AB R92, RZ, R92 ;  /* 0x0000005cff5c723e */ /* 0x000fe200000000ff */
[----:B------:R-:W-:Y:S01]  /*8600*/  @P1 STG.E.U16 desc[UR36][R12.64+0x2], R91 ;  /* 0x0000025b0c001986 */ /* 0x000fe2000c101524 */
[----:B------:R-:W-:Y:S01]  /*8610*/  ISETP.GT.AND P1, PT, R0, 0x9, P0 ;  /* 0x000000090000780c */ /* 0x000fe20000724270 */
[----:B------:R-:W-:Y:S01]  /*8620*/  FMUL R99, R99, R155 ;  /* 0x0000009b63637220 */ /* 0x000fe20000400000 */
[----:B------:R-:W-:Y:S01]  /*8630*/  F2FP.F16.F32.PACK_AB R93, RZ, R93 ;  /* 0x0000005dff5d723e */ /* 0x000fe200000000ff */
[-C--:B------:R-:W-:Y:S01]  /*8640*/  FMUL R100, R100, R155.reuse ;  /* 0x0000009b64647220 */ /* 0x080fe20000400000 */
[----:B------:R-:W-:Y:S01]  /*8650*/  F2FP.F16.F32.PACK_AB R94, RZ, R94 ;  /* 0x0000005eff5e723e */ /* 0x000fe200000000ff */
[----:B------:R-:W-:Y:S01]  /*8660*/  FMUL R101, R101, R155 ;  /* 0x0000009b65657220 */ /* 0x000fe20000400000 */
[----:B------:R-:W-:Y:S01]  /*8670*/  F2FP.F16.F32.PACK_AB R95, RZ, R95 ;  /* 0x0000005fff5f723e */ /* 0x000fe200000000ff */
[-C--:B------:R-:W-:Y:S01]  /*8680*/  FMUL R102, R102, R155.reuse ;  /* 0x0000009b66667220 */ /* 0x080fe20000400000 */
[----:B------:R-:W-:Y:S01]  /*8690*/  F2FP.F16.F32.PACK_AB R96, RZ, R96 ;  /* 0x00000060ff60723e */ /* 0x000fe200000000ff */
[----:B------:R-:W-:Y:S01]  /*86a0*/  @P4 STG.E.U16 desc[UR36][R6.64+0x10], R92 ;  /* 0x0000105c06004986 */ /* 0x000fe2000c101524 */
[C---:B------:R-:W-:Y:S01]  /*86b0*/  ISETP.GT.AND P4, PT, R0.reuse, 0x10, P3 ;  /* 0x000000100000780c */ /* 0x040fe20001f84270 */
[----:B------:R-:W-:Y:S01]  /*86c0*/  FMUL R103, R103, R155 ;  /* 0x0000009b67677220 */ /* 0x000fe20000400000 */
[----:B------:R-:W-:Y:S01]  /*86d0*/  F2FP.F16.F32.PACK_AB R97, RZ, R97 ;  /* 0x00000061ff61723e */ /* 0x000fe200000000ff */
[----:B------:R-:W-:Y:S01]  /*86e0*/  @P5 STG.E.U16 desc[UR36][R6.64+0x12], R93 ;  /* 0x0000125d06005986 */ /* 0x000fe2000c101524 */
[----:B------:R-:W-:Y:S01]  /*86f0*/  ISETP.GT.AND P5, PT, R0, 0x11, P0 ;  /* 0x000000110000780c */ /* 0x000fe200007a4270 */
        /* <DEDUP_REMOVED lines=74> */
[----:B------:R-:W-:Y:S01]  /*8ba0*/  FMUL R125, R125, R155 ;  /* 0x0000009b7d7d7220 */ /* 0x000fe20000400000 */
[----:B------:R-:W-:Y:S01]  /*8bb0*/  F2FP.F16.F32.PACK_AB R119, RZ, R119 ;  /* 0x00000077ff77723e */ /* 0x000fe200000000ff */
[-C--:B------:R-:W-:Y:S01]  /*8bc0*/  FMUL R126, R126, R155.reuse ;  /* 0x0000009b7e7e7220 */ /* 0x080fe20000400000 */
[----:B------:R-:W-:Y:S01]  /*8bd0*/  F2FP.F16.F32.PACK_AB R120, RZ, R120 ;  /* 0x00000078ff78723e */ /* 0x000fe200000000ff */
        /* <DEDUP_REMOVED lines=86> */
[-C--:B------:R-:W-:Y:S01]  /*9140*/  FMUL R151, R151, R155.reuse ;  /* 0x0000009b97977220 */ /* 0x080fe20000400000 */
[----:B------:R-:W-:Y:S01]  /*9150*/  SHF.L.U64.HI R21, R4, 0x8, R5 ;  /* 0x0000000804157819 */ /* 0x000fe20000010205 */
[----:B------:R-:W-:Y:S01]  /*9160*/  @P2 STG.E.U16 desc[UR36][R6.64+0xa2], R129 ;  /* 0x0000a28106002986 */ /* 0x000fe2000c101524 */
[----:B------:R-:W-:Y:S01]  /*9170*/  ISETP.GT.AND P2, PT, R0, 0x59, P3 ;  /* 0x000000590000780c */ /* 0x000fe20001f44270 */
[-C--:B------:R-:W-:Y:S01]  /*9180*/  FMUL R25, R25, R155.reuse ;  /* 0x0000009b19197220 */ /* 0x080fe20000400000 */
[----:B------:R-:W-:Y:S01]  /*9190*/  SHF.L.U32 R23, R4, 0x8, RZ ;  /* 0x0000000804177819 */ /* 0x000fe200000006ff */
[----:B------:R-:W-:Y:S01]  /*91a0*/  @P5 STG.E.U16 desc[UR36][R12.64+0xa0], R130 ;  /* 0x0000a0820c005986 */ /* 0x000fe2000c101524 */
[----:B------:R-:W-:Y:S01]  /*91b0*/  ISETP.GT.AND P5, PT, R0, 0x58, P0 ;  /* 0x000000580000780c */ /* 0x000fe200007a4270 */
        /* <DEDUP_REMOVED lines=26> */
[----:B------:R-:W-:Y:S01]  /*9360*/  FMUL R32, R32, R155 ;  /* 0x0000009b20207220 */ /* 0x000fe20000400000 */
[----:B------:R-:W-:Y:S01]  /*9370*/  F2FP.F16.F32.PACK_AB R25, RZ, R25 ;  /* 0x00000019ff19723e */ /* 0x000fe200000000ff */
[-C--:B------:R-:W-:Y:S01]  /*9380*/  FMUL R33, R33, R155.reuse ;  /* 0x0000009b21217220 */ /* 0x080fe20000400000 */
        /* <DEDUP_REMOVED lines=25> */
[----:B------:R-:W-:Y:S01]  /*9520*/  @P2 STG.E.U16 desc[UR36][R12.64+0xd0], R142 ;  /* 0x0000d08e0c002986 */ /* 0x000fe2000c101524 */
[----:B------:R-:W-:Y:S01]  /*9530*/  F2FP.F16.F32.PACK_AB R33, RZ, R33 ;  /* 0x00000021ff21723e */ /* 0x000fe200000000ff */
[-C--:B------:R-:W-:Y:S01]  /*9540*/  FMUL R41, R41, R155.reuse ;  /* 0x0000009b29297220 */ /* 0x080fe20000400000 */
[----:B------:R-:W-:Y:S01]  /*9550*/  F2FP.F16.F32.PACK_AB R34, RZ, R34 ;  /* 0x00000022ff22723e */ /* 0x000fe200000000ff */
[----:B------:R-:W-:Y:S01]  /*9560*/  FMUL R42, R42, R155 ;  /* 0x0000009b2a2a7220 */ /* 0x000fe20000400000 */
[----:B------:R-:W-:Y:S01]  /*9570*/  F2FP.F16.F32.PACK_AB R35, RZ, R35 ;  /* 0x00000023ff23723e */ /* 0x000fe200000000ff */
[----:B------:R-:W-:Y:S01]  /*9580*/  @P4 STG.E.U16 desc[UR36][R12.64+0xd2], R143 ;  /* 0x0000d28f0c004986 */ /* 0x000fe2000c101524 */
[C---:B------:R-:W-:Y:S01]  /*9590*/  ISETP.GT.AND P4, PT, R0.reuse, 0x71, P0 ;  /* 0x000000710000780c */ /* 0x040fe20000784270 */
[----:B------:R-:W-:Y:S01]  /*95a0*/  FMUL R43, R43, R155 ;  /* 0x0000009b2b2b7220 */ /* 0x000fe20000400000 */
[----:B------:R-:W-:Y:S01]  /*95b0*/  F2FP.F16.F32.PACK_AB R36, RZ, R36 ;  /* 0x00000024ff24723e */ /* 0x000fe200000000ff */
[----:B------:R-:W-:Y:S01]  /*95c0*/  @P5 STG.E.U16 desc[UR36][R6.64+0xe0], R144 ;  /* 0x0000e09006005986 */ /* 0x000fe2000c101524 */
[----:B------:R-:W-:Y:S01]  /*95d0*/  ISETP.GT.AND P5, PT, R0, 0x70, P0 ;  /* 0x000000700000780c */ /* 0x000fe200007a4270 */
[----:B------:R-:W-:Y:S01]  /*95e0*/  @P1 IMAD.MOV.U32 R4, RZ, RZ, R6 ;  /* 0x000000ffff041224 */ /* 0x000fe200078e0006 */
[----:B------:R-:W-:Y:S01]  /*95f0*/  F2FP.F16.F32.PACK_AB R37, RZ, R37 ;  /* 0x00000025ff25723e */ /* 0x000fe200000000ff */
[----:B------:R-:W-:Y:S01]  /*9600*/  @P1 IMAD.MOV.U32 R5, RZ, RZ, R7 ;  /* 0x000000ffff051224 */ /* 0x000fe200078e0007 */
[----:B------:R-:W-:Y:S01]  /*9610*/  F2FP.F16.F32.PACK_AB R38, RZ, R38 ;  /* 0x00000026ff26723e */ /* 0x000fe200000000ff */
[----:B------:R-:W-:Y:S01]  /*9620*/  FMUL R44, R44, R155 ;  /* 0x0000009b2c2c7220 */ /* 0x000fe20000400000 */
[----:B------:R-:W-:Y:S01]  /*9630*/  F2FP.F16.F32.PACK_AB R39, RZ, R39 ;  /* 0x00000027ff27723e */ /* 0x000fe200000000ff */
[-C--:B------:R-:W-:Y:S01]  /*9640*/  FMUL R45, R45, R155.reuse ;  /* 0x0000009b2d2d7220 */ /* 0x080fe20000400000 */
[----:B------:R0:W-:Y:S01]  /*9650*/  @P1 STG.E.U16 desc[UR36][R4.64+0xe2], R145 ;  /* 0x0000e29104001986 */ /* 0x0001e2000c101524 */
[----:B------:R-:W-:Y:S01]  /*9660*/  IADD3 R14, P1, P2, R11, R6, R23 ;  /* 0x000000060b0e7210 */ /* 0x000fe20007a3e017 */
[-C--:B------:R-:W-:Y:S01]  /*9670*/  FMUL R46, R46, R155.reuse ;  /* 0x0000009b2e2e7220 */ /* 0x080fe20000400000 */
[----:B------:R-:W-:Y:S01]  /*9680*/  F2FP.F16.F32.PACK_AB R40, RZ, R40 ;  /* 0x00000028ff28723e */ /* 0x000fe200000000ff */
[----:B------:R-:W-:Y:S01]  /*9690*/  FMUL R47, R47, R155 ;  /* 0x0000009b2f2f7220 */ /* 0x000fe20000400000 */
[----:B------:R-:W-:Y:S01]  /*96a0*/  IADD3.X R15, R9, R7, R21, P1, P2 ;  /* 0x00000007090f7210 */ /* 0x000fe20000fe4415 */
[-C--:B------:R-:W-:Y:S01]  /*96b0*/  FMUL R48, R48, R155.reuse ;  /* 0x0000009b30307220 */ /* 0x080fe20000400000 */
[----:B------:R-:W-:Y:S01]  /*96c0*/  ISETP.GT.AND P1, PT, R3, 0x80, PT ;  /* 0x000000800300780c */ /* 0x000fe20003f24270 */
[-C--:B------:R-:W-:Y:S01]  /*96d0*/  FMUL R49, R49, R155.reuse ;  /* 0x0000009b31317220 */ /* 0x080fe20000400000 */
[----:B------:R-:W-:Y:S01]  /*96e0*/  ISETP.GT.AND P2, PT, R3, 0x88, PT ;  /* 0x000000880300780c */ /* 0x000fe20003f44270 */
[----:B------:R-:W-:Y:S01]  /*96f0*/  FMUL R50, R50, R155 ;  /* 0x0000009b32327220 */ /* 0x000fe20000400000 */
[----:B------:R-:W-:Y:S01]  /*9700*/  F2FP.F16.F32.PACK_AB R41, RZ, R41 ;  /* 0x00000029ff29723e */ /* 0x000fe200000000ff */
[----:B0-----:R-:W-:Y:S01]  /*9710*/  @P5 IMAD.MOV.U32 R4, RZ, RZ, R12 ;  /* 0x000000ffff045224 */ /* 0x001fe200078e000c */
[----:B------:R-:W-:Y:S01]  /*9720*/  F2FP.F16.F32.PACK_AB R42, RZ, R42 ;  /* 0x0000002aff2a723e */ /* 0x000fe200000000ff */
[----:B------:R-:W-:Y:S01]  /*9730*/  @P5 IMAD.MOV.U32 R5, RZ, RZ, R13 ;  /* 0x000000ffff055224 */ /* 0x000fe200078e000d */
[----:B------:R-:W-:Y:S01]  /*9740*/  F2FP.F16.F32.PACK_AB R43, RZ, R43 ;  /* 0x0000002bff2b723e */ /* 0x000fe200000000ff */
[-C--:B------:R-:W-:Y:S01]  /*9750*/  FMUL R51, R51, R155.reuse ;  /* 0x0000009b33337220 */ /* 0x080fe20000400000 */
[----:B------:R-:W-:Y:S01]  /*9760*/  F2FP.F16.F32.PACK_AB R44, RZ, R44 ;  /* 0x0000002cff2c723e */ /* 0x000fe200000000ff */
[-C--:B------:R-:W-:Y:S01]  /*9770*/  FMUL R52, R52, R155.reuse ;  /* 0x0000009b34347220 */ /* 0x080fe20000400000 */
[----:B------:R0:W-:Y:S01]  /*9780*/  @P5 STG.E.U16 desc[UR36][R4.64+0xe0], R146 ;  /* 0x0000e09204005986 */ /* 0x0001e2000c101524 */
[C---:B------:R-:W-:Y:S01]  /*9790*/  ISETP.GT.AND P5, PT, R0.reuse, 0x78, P3 ;  /* 0x000000780000780c */ /* 0x040fe20001fa4270 */
[-C--:B------:R-:W-:Y:S01]  /*97a0*/  FMUL R53, R53, R155.reuse ;  /* 0x0000009b35357220 */ /* 0x080fe20000400000 */
[C---:B------:R-:W-:Y:S01]  /*97b0*/  ISETP.GT.AND P3, PT, R0.reuse, 0x79, P3 ;  /* 0x000000790000780c */ /* 0x040fe20001f64270 */
[----:B------:R-:W-:Y:S01]  /*97c0*/  @P4 STG.E.U16 desc[UR36][R12.64+0xe2], R147 ;  /* 0x0000e2930c004986 */ /* 0x000fe2000c101524 */
[----:B------:R-:W-:Y:S01]  /*97d0*/  ISETP.GT.AND P4, PT, R0, 0x78, P0 ;  /* 0x000000780000780c */ /* 0x000fe20000784270 */
[-C--:B------:R-:W-:Y:S01]  /*97e0*/  FMUL R54, R54, R155.reuse ;  /* 0x0000009b36367220 */ /* 0x080fe20000400000 */
[----:B------:R-:W-:Y:S01]  /*97f0*/  ISETP.GT.AND P0, PT, R0, 0x79, P0 ;  /* 0x000000790000780c */ /* 0x000fe20000704270 */
[----:B------:R-:W-:Y:S01]  /*9800*/  FMUL R55, R55, R155 ;  /* 0x0000009b37377220 */ /* 0x000fe20000400000 */
[----:B------:R-:W-:Y:S01]  /*9810*/  F2FP.F16.F32.PACK_AB R45, RZ, R45 ;  /* 0x0000002dff2d723e */ /* 0x000fe200000000ff */
[-C--:B------:R-:W-:Y:S01]  /*9820*/  FMUL R56, R56, R155.reuse ;  /* 0x0000009b38387220 */ /* 0x080fe20000400000 */
[----:B------:R-:W-:Y:S01]  /*9830*/  F2FP.F16.F32.PACK_AB R46, RZ, R46 ;  /* 0x0000002eff2e723e */ /* 0x000fe200000000ff */
[----:B------:R-:W-:Y:S01]  /*9840*/  FMUL R57, R57, R155 ;  /* 0x0000009b39397220 */ /* 0x000fe20000400000 */
[----:B------:R-:W-:Y:S01]  /*9850*/  F2FP.F16.F32.PACK_AB R47, RZ, R47 ;  /* 0x0000002fff2f723e */ /* 0x000fe200000000ff */
[----:B------:R-:W-:Y:S01]  /*9860*/  @P5 STG.E.U16 desc[UR36][R6.64+0xf0], R148 ;  /* 0x0000f09406005986 */ /* 0x000fe2000c101524 */
[----:B0-----:R-:W-:Y:S01]  /*9870*/  IADD3 R4, P5, R23, R6, RZ ;  /* 0x0000000617047210 */ /* 0x001fe20007fbe0ff */
[-C--:B------:R-:W-:Y:S01]  /*9880*/  FMUL R58, R58, R155.reuse ;  /* 0x0000009b3a3a7220 */ /* 0x080fe20000400000 */
[----:B------:R-:W-:Y:S01]  /*9890*/  F2FP.F16.F32.PACK_AB R48, RZ, R48 ;  /* 0x00000030ff30723e */ /* 0x000fe200000000ff */
[----:B------:R0:W-:Y:S01]  /*98a0*/  @P3 STG.E.U16 desc[UR36][R6.64+0xf2], R149 ;  /* 0x0000f29506003986 */ /* 0x0001e2000c101524 */
[C---:B------:R-:W-:Y:S01]  /*98b0*/  ISETP.GT.AND P3, PT, R0.reuse, RZ, P1 ;  /* 0x000000ff0000720c */ /* 0x040fe20000f64270 */
[----:B------:R-:W-:Y:S01]  /*98c0*/  IMAD.X R5, R21, 0x1, R7, P5 ;  /* 0x0000000115057824 */ /* 0x000fe200028e0607 */
[C---:B------:R-:W-:Y:S01]  /*98d0*/  ISETP.GT.AND P5, PT, R0.reuse, RZ, P2 ;  /* 0x000000ff0000720c */ /* 0x040fe200017a4270 */
        /* <DEDUP_REMOVED lines=10> */
[----:B------:R-:W-:Y:S01]  /*9980*/  @P3 STG.E.U16 desc[UR36][R4.64], R24 ;  /* 0x0000001804003986 */ /* 0x000fe2000c101524 */
[C---:B0-----:R-:W-:Y:S01]  /*9990*/  IADD3 R6, P3, R11.reuse, R4, RZ ;  /* 0x000000040b067210 */ /* 0x041fe20007f7e0ff */
[-C--:B------:R-:W-:Y:S01]  /*99a0*/  FMUL R62, R62, R155.reuse ;  /* 0x0000009b3e3e7220 */ /* 0x080fe20000400000 */
[----:B------:R-:W-:Y:S01]  /*99b0*/  F2FP.F16.F32.PACK_AB R52, RZ, R52 ;  /* 0x00000034ff34723e */ /* 0x000fe200000000ff */
[----:B------:R-:W-:Y:S01]  /*99c0*/  @P4 STG.E.U16 desc[UR36][R4.64+0x2], R25 ;  /* 0x0000021904004986 */ /* 0x000fe2000c101524 */
[----:B------:R-:W-:Y:S01]  /*99d0*/  IADD3 R10, P4, R11, R4, RZ ;  /* 0x000000040b0a7210 */ /* 0x000fe20007f9e0ff */
[--C-:B------:R-:W-:Y:S01]  /*99e0*/  IMAD.X R7, R9, 0x1, R5.reuse, P3 ;  /* 0x0000000109077824 */ /* 0x100fe200018e0605 */
[C---:B------:R-:W-:Y:S01]  /*99f0*/  ISETP.GT.AND P3, PT, R0.reuse, 0x9, P2 ;  /* 0x000000090000780c */ /* 0x040fe20001764270 */
[----:B------:R-:W-:Y:S01]  /*9a00*/  FMUL R63, R63, R155 ;  /* 0x0000009b3f3f7220 */ /* 0x000fe20000400000 */
[----:B------:R-:W-:Y:S01]  /*9a10*/  F2FP.F16.F32.PACK_AB R53, RZ, R53 ;  /* 0x00000035ff35723e */ /* 0x000fe200000000ff */
[----:B------:R-:W-:Y:S01]  /*9a20*/  IMAD.X R11, R9, 0x1, R5, P4 ;  /* 0x00000001090b7824 */ /* 0x000fe200020e0605 */
[----:B------:R-:W-:Y:S01]  /*9a30*/  ISETP.GT.AND P4, PT, R0, 0x8, P1 ;  /* 0x000000080000780c */ /* 0x000fe20000f84270 */
[-C--:B------:R-:W-:Y:S01]  /*9a40*/  FMUL R64, R64, R155.reuse ;  /* 0x0000009b40407220 */ /* 0x080fe20000400000 */
[----:B------:R-:W-:Y:S01]  /*9a50*/  F2FP.F16.F32.PACK_AB R54, RZ, R54 ;  /* 0x00000036ff36723e */ /* 0x000fe200000000ff */
[-C--:B------:R-:W-:Y:S01]  /*9a60*/  FMUL R65, R65, R155.reuse ;  /* 0x0000009b41417220 */ /* 0x080fe20000400000 */
        /* <DEDUP_REMOVED lines=13> */
[-C--:B------:R-:W-:Y:S01]  /*9b40*/  FMUL R70, R70, R155.reuse ;  /* 0x0000009b46467220 */ /* 0x080fe20000400000 */
[----:B------:R-:W-:Y:S01]  /*9b50*/  @P5 STG.E.U16 desc[UR36][R4.64+0x12], R29 ;  /* 0x0000121d04005986 */ /* 0x000fe2000c101524 */
[C---:B------:R-:W-:Y:S01]  /*9b60*/  ISETP.GT.AND P5, PT, R0.reuse, 0x11, P1 ;  /* 0x000000110000780c */ /* 0x040fe20000fa4270 */
[-C--:B------:R-:W-:Y:S01]  /*9b70*/  FMUL R71, R71, R155.reuse ;  /* 0x0000009b47477220 */ /* 0x080fe20000400000 */
[----:B------:R-:W-:Y:S01]  /*9b80*/  F2FP.F16.F32.PACK_AB R58, RZ, R58 ;  /* 0x0000003aff3a723e */ /* 0x000fe200000000ff */
[----:B------:R0:W-:Y:S01]  /*9b90*/  @P0 STG.E.U16 desc[UR36][R6.64+0x10], R30 ;  /* 0x0000101e06000986 */ /* 0x0001e2000c101524 */
[----:B------:R-:W-:Y:S01]  /*9ba0*/  ISETP.GT.AND P0, PT, R0, 0x10, P2 ;  /* 0x000000100000780c */ /* 0x000fe20001704270 */
[----:B------:R-:W-:Y:S01]  /*9bb0*/  FMUL R72, R72, R155 ;  /* 0x0000009b48487220 */ /* 0x000fe20000400000 */
[----:B------:R-:W-:Y:S01]  /*9bc0*/  F2FP.F16.F32.PACK_AB R59, RZ, R59 ;  /* 0x0000003bff3b723e */ /* 0x000fe200000000ff */
[----:B------:R-:W-:Y:S01]  /*9bd0*/  @P3 STG.E.U16 desc[UR36][R14.64+0x12], R31 ;  /* 0x0000121f0e003986 */ /* 0x000fe2000c101524 */
[C---:B------:R-:W-:Y:S01]  /*9be0*/  ISETP.GT.AND P3, PT, R0.reuse, 0x11, P2 ;  /* 0x000000110000780c */ /* 0x040fe20001764270 */
[-C--:B------:R-:W-:Y:S01]  /*9bf0*/  FMUL R73, R73, R155.reuse ;  /* 0x0000009b49497220 */ /* 0x080fe20000400000 */
[----:B------:R-:W-:Y:S01]  /*9c00*/  F2FP.F16.F32.PACK_AB R60, RZ, R60 ;  /* 0x0000003cff3c723e */ /* 0x000fe200000000ff */
[----:B------:R-:W-:Y:S01]  /*9c10*/  @P4 STG.E.U16 desc[UR36][R4.64+0x20], R32 ;  /* 0x0000202004004986 */ /* 0x000fe2000c101524 */
[----:B------:R-:W-:Y:S01]  /*9c20*/  ISETP.GT.AND P4, PT, R0, 0x18, P1 ;  /* 0x000000180000780c */ /* 0x000fe20000f84270 */
[----:B------:R-:W-:Y:S01]  /*9c30*/  FMUL R74, R74, R155 ;  /* 0x0000009b4a4a7220 */ /* 0x000fe20000400000 */
[----:B------:R-:W-:Y:S01]  /*9c40*/  F2FP.F16.F32.PACK_AB R61, RZ, R61 ;  /* 0x0000003dff3d723e */ /* 0x000fe200000000ff */
[----:B------:R-:W-:Y:S01]  /*9c50*/  @P5 STG.E.U16 desc[UR36][R4.64+0x22], R33 ;  /* 0x0000222104005986 */ /* 0x000fe2000c101524 */
[----:B------:R-:W-:Y:S01]  /*9c60*/  ISETP.GT.AND P5, PT, R0, 0x19, P1 ;  /* 0x000000190000780c */ /* 0x000fe20000fa4270 */
[--C-:B0-----:R-:W-:Y:S01]  /*9c70*/  @P0 IMAD.MOV.U32 R7, RZ, RZ, R15.reuse ;  /* 0x000000ffff070224 */ /* 0x101fe200078e000f */
[----:B------:R-:W-:Y:S01]  /*9c80*/  @P0 MOV R6, R14 ;  /* 0x0000000e00060202 */ /* 0x000fe20000000f00 */
[-C--:B------:R-:W-:Y:S01]  /*9c90*/  FMUL R75, R75, R155.reuse ;  /* 0x0000009b4b4b7220 */ /* 0x080fe20000400000 */
[----:B------:R-:W-:Y:S01]  /*9ca0*/  F2FP.F16.F32.PACK_AB R62, RZ, R62 ;  /* 0x0000003eff3e723e */ /* 0x000fe200000000ff */
[----:B------:R-:W-:Y:S01]  /*9cb0*/  FMUL R76, R76, R155 ;  /* 0x0000009b4c4c7220 */ /* 0x000fe20000400000 */
[----:B------:R-:W-:Y:S01]  /*9cc0*/  F2FP.F16.F32.PACK_AB R63, RZ, R63 ;  /* 0x0000003fff3f723e */ /* 0x000fe200000000ff */
[----:B------:R0:W-:Y:S01]  /*9cd0*/  @P0 STG.E.U16 desc[UR36][R6.64+0x20], R34 ;  /* 0x0000202206000986 */ /* 0x0001e2000c101524 */
        /* <DEDUP_REMOVED lines=9> */
[----:B------:R-:W-:Y:S01]  /*9d70*/  FMUL R81, R81, R155 ;  /* 0x0000009b51517220 */ /* 0x000fe20000400000 */
[----:B------:R-:W-:Y:S01]  /*9d80*/  F2FP.F16.F32.PACK_AB R68, RZ, R68 ;  /* 0x00000044ff44723e */ /* 0x000fe200000000ff */
[--C-:B0-----:R-:W-:Y:S01]  /*9d90*/  @P3 IMAD.MOV.U32 R6, RZ, RZ, R14.reuse ;  /* 0x000000ffff063224 */ /* 0x101fe200078e000e */
[----:B------:R-:W-:Y:S01]  /*9da0*/  F2FP.F16.F32.PACK_AB R69, RZ, R69 ;  /* 0x00000045ff45723e */ /* 0x000fe200000000ff */
[--C-:B------:R-:W-:Y:S01]  /*9db0*/  @P3 IMAD.MOV.U32 R7, RZ, RZ, R15.reuse ;  /* 0x000000ffff073224 */ /* 0x100fe200078e000f */
[----:B------:R-:W-:Y:S01]  /*9dc0*/  F2FP.F16.F32.PACK_AB R70, RZ, R70 ;  /* 0x00000046ff46723e */ /* 0x000fe200000000ff */
[----:B------:R-:W-:Y:S01]  /*9dd0*/  FMUL R82, R82, R155 ;  /* 0x0000009b52527220 */ /* 0x000fe20000400000 */
[----:B------:R-:W-:Y:S01]  /*9de0*/  F2FP.F16.F32.PACK_AB R71, RZ, R71 ;  /* 0x00000047ff47723e */ /* 0x000fe200000000ff */
[-C--:B------:R-:W-:Y:S01]  /*9df0*/  FMUL R83, R83, R155.reuse ;  /* 0x0000009b53537220 */ /* 0x080fe20000400000 */
[----:B------:R0:W-:Y:S01]  /*9e00*/  @P3 STG.E.U16 desc[UR36][R6.64+0x22], R35 ;  /* 0x0000222306003986 */ /* 0x0001e2000c101524 */
        /* <DEDUP_REMOVED lines=11> */
[----:B0-----:R-:W-:Y:S01]  /*9ec0*/  @P0 IMAD.MOV.U32 R6, RZ, RZ, R14 ;  /* 0x000000ffff060224 */ /* 0x001fe200078e000e */
[----:B------:R-:W-:Y:S01]  /*9ed0*/  F2FP.F16.F32.PACK_AB R75, RZ, R75 ;  /* 0x0000004bff4b723e */ /* 0x000fe200000000ff */
[----:B------:R-:W-:Y:S01]  /*9ee0*/  @P0 IMAD.MOV.U32 R7, RZ, RZ, R15 ;  /* 0x000000ffff070224 */ /* 0x000fe200078e000f */
[----:B------:R-:W-:Y:S01]  /*9ef0*/  F2FP.F16.F32.PACK_AB R76, RZ, R76 ;  /* 0x0000004cff4c723e */ /* 0x000fe200000000ff */
[----:B------:R-:W-:Y:S01]  /*9f00*/  FMUL R87, R87, R155 ;  /* 0x0000009b57577220 */ /* 0x000fe20000400000 */
[----:B------:R-:W-:-:S02]  /*9f10*/  F2FP.F16.F32.PACK_AB R77, RZ, R77 ;  /* 0x0000004dff4d723e */ /* 0x000fc400000000ff */
[----:B------:R0:W-:Y:S01]  /*9f20*/  @P0 STG.E.U16 desc[UR36][R6.64+0x30], R38 ;  /* 0x0000302606000986 */ /* 0x0001e2000c101524 */
[----:B------:R-:W-:Y:S02]  /*9f30*/  ISETP.GT.AND P0, PT, R0, 0x20, P2 ;  /* 0x000000200000780c */ /* 0x000fe40001704270 */
[----:B------:R-:W-:Y:S02]  /*9f40*/  F2FP.F16.F32.PACK_AB R78, RZ, R78 ;  /* 0x0000004eff4e723e */ /* 0x000fe400000000ff */
[----:B------:R-:W-:Y:S02]  /*9f50*/  F2FP.F16.F32.PACK_AB R79, RZ, R79 ;  /* 0x0000004fff4f723e */ /* 0x000fe400000000ff */
[----:B------:R-:W-:Y:S02]  /*9f60*/  F2FP.F16.F32.PACK_AB R80, RZ, R80 ;  /* 0x00000050ff50723e */ /* 0x000fe400000000ff */
[----:B------:R-:W-:Y:S02]  /*9f70*/  F2FP.F16.F32.PACK_AB R81, RZ, R81 ;  /* 0x00000051ff51723e */ /* 0x000fe400000000ff */
[----:B------:R-:W-:Y:S01]  /*9f80*/  F2FP.F16.F32.PACK_AB R82, RZ, R82 ;  /* 0x00000052ff52723e */ /* 0x000fe200000000ff */
[----:B0-----:R-:W-:Y:S01]  /*9f90*/  @P3 IMAD.MOV.U32 R6, RZ, RZ, R14 ;  /* 0x000000ffff063224 */ /* 0x001fe200078e000e */
[----:B------:R-:W-:Y:S01]  /*9fa0*/  F2FP.F16.F32.PACK_AB R83, RZ, R83 ;  /* 0x00000053ff53723e */ /* 0x000fe200000000ff */
[----:B------:R-:W-:Y:S01]  /*9fb0*/  @P3 IMAD.MOV.U32 R7, RZ, RZ, R15 ;  /* 0x000000ffff073224 */ /* 0x000fe200078e000f */
[----:B------:R-:W-:-:S02]  /*9fc0*/  F2FP.F16.F32.PACK_AB R84, RZ, R84 ;  /* 0x00000054ff54723e */ /* 0x000fc400000000ff */
[----:B------:R-:W-:Y:S02]  /*9fd0*/  F2FP.F16.F32.PACK_AB R85, RZ, R85 ;  /* 0x00000055ff55723e */ /* 0x000fe400000000ff */
[----:B------:R0:W-:Y:S01]  /*9fe0*/  @P3 STG.E.U16 desc[UR36][R6.64+0x32], R39 ;  /* 0x0000322706003986 */ /* 0x0001e2000c101524 */
[C---:B------:R-:W-:Y:S02]  /*9ff0*/  ISETP.GT.AND P3, PT, R0.reuse, 0x21, P2 ;  /* 0x000000210000780c */ /* 0x040fe40001764270 */
[----:B------:R-:W-:Y:S01]  /*a000*/  F2FP.F16.F32.PACK_AB R86, RZ, R86 ;  /* 0x00000056ff56723e */ /* 0x000fe200000000ff */
[----:B------:R-:W-:Y:S01]  /*a010*/  @P4 STG.E.U16 desc[UR36][R4.64+0x40], R40 ;  /* 0x0000402804004986 */ /* 0x000fe2000c101524 */
[C---:B------:R-:W-:Y:S02]  /*a020*/  ISETP.GT.AND P4, PT, R0.reuse, 0x28, P1 ;  /* 0x000000280000780c */ /* 0x040fe40000f84270 */
[----:B------:R-:W-:Y:S01]  /*a030*/  F2FP.F16.F32.PACK_AB R87, RZ, R87 ;  /* 0x00000057ff57723e */ /* 0x000fe200000000ff */
[----:B------:R-:W-:Y:S01]  /*a040*/  @P5 STG.E.U16 desc[UR36][R4.64+0x42], R41 ;  /* 0x0000422904005986 */ /* 0x000fe2000c101524 */
[----:B------:R-:W-:-:S02]  /*a050*/  ISETP.GT.AND P5, PT, R0, 0x29, P1 ;  /* 0x000000290000780c */ /* 0x000fc40000fa4270 */
[----:B0-----:R-:W-:Y:S01]  /*a060*/  @P0 MOV R6, R14 ;  /* 0x0000000e00060202 */ /* 0x001fe20000000f00 */
[----:B------:R-:W-:-:S05]  /*a070*/  @P0 IMAD.MOV.U32 R7, RZ, RZ, R15 ;  /* 0x000000ffff070224 */ /* 0x000fca00078e000f */
[----:B------:R0:W-:Y:S01]  /*a080*/  @P0 STG.E.U16 desc[UR36][R6.64+0x40], R42 ;  /* 0x0000402a06000986 */ /* 0x0001e2000c101524 */
[----:B------:R-:W-:Y:S01]  /*a090*/  ISETP.GT.AND P0, PT, R0, 0x28, P2 ;  /* 0x000000280000780c */ /* 0x000fe20001704270 */
[----:B0-----:R-:W-:Y:S02]  /*a0a0*/  @P3 IMAD.MOV.U32 R6, RZ, RZ, R14 ;  /* 0x000000ffff063224 */ /* 0x001fe400078e000e */
[----:B------:R-:W-:-:S05]  /*a0b0*/  @P3 IMAD.MOV.U32 R7, RZ, RZ, R15 ;  /* 0x000000ffff073224 */ /* 0x000fca00078e000f */
[----:B------:R0:W-:Y:S01]  /*a0c0*/  @P3 STG.E.U16 desc[UR36][R6.64+0x42], R43 ;  /* 0x0000422b06003986 */ /* 0x0001e2000c101524 */
[----:B------:R-:W-:-:S03]  /*a0d0*/  ISETP.GT.AND P3, PT, R0, 0x29, P2 ;  /* 0x000000290000780c */ /* 0x000fc60001764270 */
[----:B------:R-:W-:Y:S01]  /*a0e0*/  @P4 STG.E.U16 desc[UR36][R4.64+0x50], R44 ;  /* 0x0000502c04004986 */ /* 0x000fe2000c101524 */
[----:B------:R-:W-:-:S03]  /*a0f0*/  ISETP.GT.AND P4, PT, R0, 0x30, P1 ;  /* 0x000000300000780c */ /* 0x000fc60000f84270 */
[----:B------:R-:W-:Y:S01]  /*a100*/  @P5 STG.E.U16 desc[UR36][R4.64+0x52], R45 ;  /* 0x0000522d04005986 */ /* 0x000fe2000c101524 */
[----:B------:R-:W-:Y:S01]  /*a110*/  ISETP.GT.AND P5, PT, R0, 0x31, P1 ;  /* 0x000000310000780c */ /* 0x000fe20000fa4270 */
[----:B0-----:R-:W-:Y:S02]  /*a120*/  @P0 IMAD.MOV.U32 R6, RZ, RZ, R14 ;  /* 0x000000ffff060224 */ /* 0x001fe400078e000e */
        /* <DEDUP_REMOVED lines=10> */
[----:B------:R-:W-:Y:S02]  /*a1d0*/  ISETP.GT.AND P5, PT, R0, 0x39, P1 ;  /* 0x000000390000780c */ /* 0x000fe40000fa4270 */
        /* <DEDUP_REMOVED lines=91> */
[C---:B------:R-:W-:Y:S02]  /*a790*/  ISETP.GT.AND P3, PT, R0.reuse, 0x78, P1 ;  /* 0x000000780000780c */ /* 0x040fe40000f64270 */
[C---:B------:R-:W-:Y:S01]  /*a7a0*/  ISETP.GT.AND P1, PT, R0.reuse, 0x79, P1 ;  /* 0x000000790000780c */ /* 0x040fe20000f24270 */
[----:B------:R-:W-:Y:S01]  /*a7b0*/  @P4 STG.E.U16 desc[UR36][R4.64+0xe0], R80 ;  /* 0x0000e05004004986 */ /* 0x000fe2000c101524 */
[----:B------:R-:W-:-:S03]  /*a7c0*/  ISETP.GT.AND P4, PT, R0, 0x71, P2 ;  /* 0x000000710000780c */ /* 0x000fc60001784270 */
[----:B------:R-:W-:Y:S01]  /*a7d0*/  @P5 STG.E.U16 desc[UR36][R4.64+0xe2], R81 ;  /* 0x0000e25104005986 */ /* 0x000fe2000c101524 */
[C---:B------:R-:W-:Y:S02]  /*a7e0*/  ISETP.GT.AND P5, PT, R0.reuse, 0x78, P2 ;  /* 0x000000780000780c */ /* 0x040fe400017a4270 */
[----:B------:R-:W-:Y:S01]  /*a7f0*/  ISETP.GT.AND P2, PT, R0, 0x79, P2 ;  /* 0x000000790000780c */ /* 0x000fe20001744270 */
[----:B0-----:R-:W-:Y:S01]  /*a800*/  @P0 IMAD.MOV.U32 R7, RZ, RZ, R15 ;  /* 0x000000ffff070224 */ /* 0x001fe200078e000f */
[----:B------:R-:W-:-:S05]  /*a810*/  @P0 MOV R6, R14 ;  /* 0x0000000e00060202 */ /* 0x000fca0000000f00 */
[----:B------:R0:W-:Y:S02]  /*a820*/  @P0 STG.E.U16 desc[UR36][R6.64+0xe0], R82 ;  /* 0x0000e05206000986 */ /* 0x0001e4000c101524 */
[----:B0-----:R-:W-:Y:S02]  /*a830*/  @P4 IMAD.MOV.U32 R6, RZ, RZ, R14 ;  /* 0x000000ffff064224 */ /* 0x001fe400078e000e */
[----:B------:R-:W-:-:S05]  /*a840*/  @P4 IMAD.MOV.U32 R7, RZ, RZ, R15 ;  /* 0x000000ffff074224 */ /* 0x000fca00078e000f */
[----:B------:R-:W-:Y:S04]  /*a850*/  @P4 STG.E.U16 desc[UR36][R6.64+0xe2], R83 ;  /* 0x0000e25306004986 */ /* 0x000fe8000c101524 */
[----:B------:R-:W-:Y:S04]  /*a860*/  @P3 STG.E.U16 desc[UR36][R4.64+0xf0], R84 ;  /* 0x0000f05404003986 */ /* 0x000fe8000c101524 */
[----:B------:R0:W-:Y:S02]  /*a870*/  @P1 STG.E.U16 desc[UR36][R4.64+0xf2], R85 ;  /* 0x0000f25504001986 */ /* 0x0001e4000c101524 */
[----:B0-----:R-:W-:-:S02]  /*a880*/  @P5 IMAD.MOV.U32 R4, RZ, RZ, R14 ;  /* 0x000000ffff045224 */ /* 0x001fc400078e000e */
[----:B------:R-:W-:-:S05]  /*a890*/  @P5 IMAD.MOV.U32 R5, RZ, RZ, R15 ;  /* 0x000000ffff055224 */ /* 0x000fca00078e000f */
[----:B------:R0:W-:Y:S04]  /*a8a0*/  @P5 STG.E.U16 desc[UR36][R4.64+0xf0], R86 ;  /* 0x0000f05604005986 */ /* 0x0001e8000c101524 */
[----:B------:R0:W-:Y:S02]  /*a8b0*/  @P2 STG.E.U16 desc[UR36][R14.64+0xf2], R87 ;  /* 0x0000f2570e002986 */ /* 0x0001e4000c101524 */
.L_x_286:
[----:B------:R-:W-:Y:S05]  /*a8c0*/  BSYNC B0 ;  /* 0x0000000000007941 */ /* 0x000fea0003800000 */
.L_x_34:
[----:B------:R-:W-:Y:S01]  /*a8d0*/  ULDC UR4, c[0x0][0xc] ;  /* 0x0000030000047ab9 */ /* 0x000fe20000000800 */
[----:B------:R-:W-:Y:S01]  /*a8e0*/  ULDC UR5, c[0x0][0x10] ;  /* 0x0000040000057ab9 */ /* 0x000fe20000000800 */
[----:B0-----:R-:W0:Y:S01]  /*a8f0*/  LDC R3, c[0x0][0x14] ;  /* 0x00000500ff037b82 */ /* 0x001e220000000800 */
[----:B------:R-:W-:Y:S01]  /*a900*/  UIMAD.WIDE.U32 UR4, UR4, UR5, URZ ;  /* 0x00000005040472a5 */ /* 0x000fe2000f8e003f */
[----:B------:R-:W-:Y:S01]  /*a910*/  PRMT R0, RZ, 0x7610, R0 ;  /* 0x00007610ff007816 */ /* 0x000fe20000000000 */
[----:B-----5:R-:W-:Y:S01]  /*a920*/  IMAD.MOV.U32 R154, RZ, RZ, -0x1 ;  /* 0xffffffffff9a7424 */ /* 0x020fe200078e00ff */
[----:B------:R-:W-:-:S03]  /*a930*/  MOV R23, 0xffffffff ;  /* 0xffffffff00177802 */ /* 0x000fc60000000f00 */
[----:B0-----:R-:W-:-:S04]  /*a940*/  IMAD.WIDE.U32 R16, R3, UR4, R16 ;  /* 0x0000000403107c25 */ /* 0x001fc8000f8e0010 */
[----:B------:R-:W-:Y:S01]  /*a950*/  IMAD R3, R3, UR5, RZ ;  /* 0x0000000503037c24 */ /* 0x000fe2000f8e02ff */
[----:B------:R-:W-:Y:S02]  /*a960*/  ULDC.64 UR4, c[0x0][0x650] ;  /* 0x0001940000047ab9 */ /* 0x000fe40000000a00 */
[----:B------:R-:W-:Y:S01]  /*a970*/  ISETP.GE.U32.AND P0, PT, R16, UR4, PT ;  /* 0x0000000410007c0c */ /* 0x000fe2000bf06070 */
[----:B------:R-:W-:-:S05]  /*a980*/  IMAD.IADD R17, R17, 0x1, R3 ;  /* 0x0000000111117824 */ /* 0x000fca00078e0203 */
[----:B------:R-:W-:-:S13]  /*a990*/  ISETP.GE.U32.AND.EX P0, PT, R17, UR5, PT, P0 ;  /* 0x0000000511007c0c */ /* 0x000fda000bf06100 */
[----:B------:R-:W-:Y:S05]  /*a9a0*/  @P0 BRA `(.L_x_287) ;  /* 0x0000000400640947 */ /* 0x000fea0003800000 */
[----:B------:R-:W0:Y:S01]  /*a9b0*/  S2R R12, SR_CTAID.X ;  /* 0x00000000000c7919 */ /* 0x000e220000002500 */
[----:B-12---:R-:W1:Y:S01]  /*a9c0*/  LDC.64 R10, c[0x0][0x628] ;  /* 0x00018a00ff0a7b82 */ /* 0x006e620000000a00 */
[----:B------:R-:W-:Y:S01]  /*a9d0*/  ULDC UR4, c[0x0][0x150] ;  /* 0x0000540000047ab9 */ /* 0x000fe20000000800 */
[----:B------:R-:W-:Y:S01]  /*a9e0*/  IMAD.MOV.U32 R8, RZ, RZ, R16 ;  /* 0x000000ffff087224 */ /* 0x000fe200078e0010 */
[----:B------:R-:W2:Y:S01]  /*a9f0*/  S2R R24, SR_CTAID.Y ;  /* 0x0000000000187919 */ /* 0x000ea20000002600 */
[----:B------:R-:W-:-:S04]  /*aa00*/  IMAD.MOV.U32 R9, RZ, RZ, R17 ;  /* 0x000000ffff097224 */ /* 0x000fc800078e0011 */
[----:B------:R-:W2:Y:S08]  /*aa10*/  LDC R21, c[0x0][0x144] ;  /* 0x00005100ff157b82 */ /* 0x000eb00000000800 */
[----:B------:R-:W2:Y:S08]  /*aa20*/  LDC R0, c[0x0][0x630] ;  /* 0x00018c00ff007b82 */ /* 0x000eb00000000800 */
[----:B------:R-:W2:Y:S01]  /*aa30*/  LDC.64 R14, c[0x0][0x620] ;  /* 0x00018800ff0e7b82 */ /* 0x000ea20000000a00 */
[----:B-1----:R-:W-:-:S04]  /*aa40*/  ISETP.NE.U32.AND P0, PT, R10, RZ, PT ;  /* 0x000000ff0a00720c */ /* 0x002fc80003f05070 */
[----:B------:R-:W-:Y:S02]  /*aa50*/  ISETP.NE.AND.EX P0, PT, R11, RZ, PT, P0 ;  /* 0x000000ff0b00720c */ /* 0x000fe40003f05300 */
[----:B0-----:R-:W-:-:S05]  /*aa60*/  I2FP.F32.U32 R3, R12 ;  /* 0x0000000c00037245 */ /* 0x001fca0000201000 */
[----:B------:R-:W-:-:S04]  /*aa70*/  FMUL R3, R3, UR4 ;  /* 0x0000000403037c20 */ /* 0x000fc80008400000 */
[----:B------:R0:W1:Y:S02]  /*aa80*/  F2I.U32.TRUNC.NTZ R20, R3 ;  /* 0x0000000300147305 */ /* 0x000064000020f000 */
[----:B------:R-:W-:Y:S05]  /*aa90*/  @!P0 BRA `(.L_x_288) ;  /* 0x0000000000288947 */ /* 0x000fea0003800000 */
[----:B0-----:R-:W0:Y:S02]  /*aaa0*/  LDC R3, c[0x0][0x634] ;  /* 0x00018d00ff037b82 */ /* 0x001e240000000800 */
        /* <DEDUP_REMOVED lines=9> */
.L_x_288:
[----:B------:R-:W5:Y:S01]  /*ab40*/  LDC.64 R30, c[0x0][0x640] ;  /* 0x00019000ff1e7b82 */ /* 0x000f620000000a00 */
[-CC-:B--2---:R-:W-:Y:S01]  /*ab50*/  SHF.R.U64 R23, R8, R0.reuse, R9.reuse ;  /* 0x0000000008177219 */ /* 0x184fe20000001209 */
[----:B-1----:R-:W-:Y:S01]  /*ab60*/  IMAD.MOV R20, RZ, RZ, -R20 ;  /* 0x000000ffff147224 */ /* 0x002fe200078e0a14 */
[----:B------:R-:W-:Y:S01]  /*ab70*/  SHF.R.U32.HI R0, RZ, R0, R9 ;  /* 0x00000000ff007219 */ /* 0x000fe20000011609 */
[----:B------:R-:W-:Y:S01]  /*ab80*/  ULDC UR4, c[0x0][0x154] ;  /* 0x0000550000047ab9 */ /* 0x000fe20000000800 */
[----:B0-----:R-:W-:Y:S01]  /*ab90*/  IADD3 R3, P0, RZ, -R23, RZ ;  /* 0x80000017ff037210 */ /* 0x001fe20007f1e0ff */
[----:B------:R-:W-:Y:S02]  /*aba0*/  IMAD R26, R21, R20, R12 ;  /* 0x00000014151a7224 */ /* 0x000fe400078e020c */
[----:B------:R-:W0:Y:S01]  /*abb0*/  LDC R6, c[0x0][0x618] ;  /* 0x00018600ff067b82 */ /* 0x000e220000000800 */
[----:B------:R-:W-:Y:S02]  /*abc0*/  IMAD.MOV.U32 R7, RZ, RZ, 0x1 ;  /* 0x00000001ff077424 */ /* 0x000fe400078e00ff */
[----:B------:R-:W-:-:S04]  /*abd0*/  IMAD.X R5, RZ, RZ, ~R0, P0 ;  /* 0x000000ffff057224 */ /* 0x000fc800000e0e00 */
[-C--:B------:R-:W-:Y:S01]  /*abe0*/  IMAD R0, R5, R14.reuse, RZ ;  /* 0x0000000e05007224 */ /* 0x080fe200078e02ff */
[----:B------:R-:W1:Y:S01]  /*abf0*/  LDC R8, c[0x0][0x608] ;  /* 0x00018200ff087b82 */ /* 0x000e620000000800 */
[----:B------:R-:W-:-:S04]  /*ac00*/  IMAD.WIDE.U32 R4, R3, R14, R16 ;  /* 0x0000000e03047225 */ /* 0x000fc800078e0010 */
[----:B------:R-:W-:Y:S01]  /*ac10*/  IMAD R3, R3, R15, R0 ;  /* 0x0000000f03037224 */ /* 0x000fe200078e0200 */
[----:B------:R-:W-:Y:S02]  /*ac20*/  I2FP.F32.U32 R0, R24 ;  /* 0x0000001800007245 */ /* 0x000fe40000201000 */
[----:B------:R-:W2:Y:S01]  /*ac30*/  LDC R28, c[0x0][0x658] ;  /* 0x00019600ff1c7b82 */ /* 0x000ea20000000800 */
[----:B-----5:R-:W-:Y:S02]  /*ac40*/  ISETP.NE.U32.AND P0, PT, R30, RZ, PT ;  /* 0x000000ff1e00720c */ /* 0x020fe40003f05070 */
[----:B------:R-:W-:Y:S01]  /*ac50*/  IADD3 R3, R5, R3, RZ ;  /* 0x0000000305037210 */ /* 0x000fe20007ffe0ff */
[----:B------:R-:W-:Y:S01]  /*ac60*/  FMUL R0, R0, UR4 ;  /* 0x0000000400007c20 */ /* 0x000fe20008400000 */
[----:B------:R-:W-:Y:S01]  /*ac70*/  ISETP.NE.AND.EX P0, PT, R31, RZ, PT, P0 ;  /* 0x000000ff1f00720c */ /* 0x000fe20003f05300 */
[----:B------:R-:W-:Y:S02]  /*ac80*/  IMAD.MOV.U32 R5, RZ, RZ, -0x1 ;  /* 0xffffffffff057424 */ /* 0x000fe400078e00ff */
[----:B------:R-:W3:Y:S01]  /*ac90*/  LDC R15, c[0x0][0x148] ;  /* 0x00005200ff0f7b82 */ /* 0x000ee20000000800 */
[-CC-:B0-----:R-:W-:Y:S01]  /*aca0*/  SHF.R.U64 R12, R4, R6.reuse, R3.reuse ;  /* 0x00000006040c7219 */ /* 0x181fe20000001203 */
[----:B------:R0:W0:Y:S01]  /*acb0*/  F2I.U32.TRUNC.NTZ R13, R0 ;  /* 0x00000000000d7305 */ /* 0x000022000020f000 */
[----:B------:R-:W-:-:S05]  /*acc0*/  SHF.R.U32.HI R3, RZ, R6, R3 ;  /* 0x00000006ff037219 */ /* 0x000fca0000011603 */
[----:B------:R-:W0:Y:S01]  /*acd0*/  LDC R20, c[0x0][0x600] ;  /* 0x00018000ff147b82 */ /* 0x000e220000000800 */
[-CC-:B-1----:R-:W-:Y:S02]  /*ace0*/  SHF.R.U64 R10, R12, R8.reuse, R3.reuse ;  /* 0x000000080c0a7219 */ /* 0x182fe40000001203 */
[----:B------:R-:W-:-:S05]  /*acf0*/  SHF.R.U32.HI R3, RZ, R8, R3 ;  /* 0x00000008ff037219 */ /* 0x000fca0000011603 */
[----:B------:R-:W1:Y:S01]  /*ad00*/  LDC R21, c[0x0][0x648] ;  /* 0x00019200ff157b82 */ /* 0x000e620000000800 */
[-C--:B--2---:R-:W-:Y:S02]  /*ad10*/  SHF.L.U32 R4, R5, R28.reuse, RZ ;  /* 0x0000001c05047219 */ /* 0x084fe400000006ff */
[-CC-:B------:R-:W-:Y:S02]  /*ad20*/  SHF.R.U64 R14, R10, R28.reuse, R3.reuse ;  /* 0x0000001c0a0e7219 */ /* 0x180fe40000001203 */
[----:B------:R-:W-:Y:S02]  /*ad30*/  SHF.R.U32.HI R5, RZ, R28, R3 ;  /* 0x0000001cff057219 */ /* 0x000fe40000011603 */
[----:B------:R-:W-:Y:S01]  /*ad40*/  LOP3.LUT R153, RZ, R4, RZ, 0x33, !PT ;  /* 0x00000004ff997212 */ /* 0x000fe200078e33ff */
[----:B------:R-:W2:Y:S01]  /*ad50*/  LDC R25, c[0x0][0x638] ;  /* 0x00018e00ff197b82 */ /* 0x000ea20000000800 */
[----:B------:R-:W-:Y:S01]  /*ad60*/  SHF.L.U32 R28, R7, R28, RZ ;  /* 0x0000001c071c7219 */ /* 0x000fe200000006ff */
[----:B------:R-:W-:-:S06]  /*ad70*/  IMAD.MOV.U32 R4, RZ, RZ, R14 ;  /* 0x000000ffff047224 */ /* 0x000fcc00078e000e */
[----:B------:R-:W0:Y:S01]  /*ad80*/  LDC R27, c[0x0][0x610] ;  /* 0x00018400ff1b7b82 */ /* 0x000e220000000800 */
[----:B------:R-:W-:Y:S05]  /*ad90*/  @!P0 BRA `(.L_x_289) ;  /* 0x0000000000288947 */ /* 0x000fea0003800000 */
[----:B------:R-:W5:Y:S02]  /*ada0*/  LDC R3, c[0x0][0x64c] ;  /* 0x00019300ff037b82 */ /* 0x000f640000000800 */
[----:B-----5:R-:W-:-:S05]  /*adb0*/  IADD3 R3, P0, R14, R3, RZ ;  /* 0x000000030e037210 */ /* 0x020fca0007f1e0ff */
        /* <DEDUP_REMOVED lines=8> */
.L_x_289:
[----:B------:R-:W-:Y:S01]  /*ae40*/  ISETP.NE.AND P0, PT, R2, 0x1, PT ;  /* 0x000000010200780c */ /* 0x000fe20003f05270 */
[----:B0-----:R-:W-:Y:S01]  /*ae50*/  IMAD.MOV R13, RZ, RZ, -R13 ;  /* 0x000000ffff0d7224 */ /* 0x001fe200078e0a0d */
[----:B-1----:R-:W-:Y:S02]  /*ae60*/  SHF.R.U64 R0, R4, R21, R5 ;  /* 0x0000001504007219 */ /* 0x002fe40000001205 */
[----:B------:R-:W-:Y:S02]  /*ae70*/  LOP3.LUT R153, R10, R153, RZ, 0xc0, !PT ;  /* 0x000000990a997212 */ /* 0x000fe400078ec0ff */
[----:B------:R-:W-:Y:S01]  /*ae80*/  IADD3 R5, R20, -0x1, RZ ;  /* 0xffffffff14057810 */ /* 0x000fe20007ffe0ff */
[----:B------:R-:W-:Y:S02]  /*ae90*/  IMAD.MOV R3, RZ, RZ, -R0 ;  /* 0x000000ffff037224 */ /* 0x000fe400078e0a00 */
[----:B------:R-:W-:Y:S01]  /*aea0*/  IMAD R153, R28, R0, R153 ;  /* 0x000000001c997224 */ /* 0x000fe200078e0299 */
[----:B------:R-:W-:Y:S01]  /*aeb0*/  LOP3.LUT R5, R12, R5, RZ, 0xc0, !PT ;  /* 0x000000050c057212 */ /* 0x000fe200078ec0ff */
[----:B--2---:R-:W-:-:S02]  /*aec0*/  IMAD R0, R3, R25, R14 ;  /* 0x0000001903007224 */ /* 0x004fc400078e020e */
[----:B---3--:R-:W-:Y:S02]  /*aed0*/  @P0 IMAD R26, R15, R13, R24 ;  /* 0x0000000d0f1a0224 */ /* 0x008fe400078e0218 */
[----:B------:R-:W-:Y:S02]  /*aee0*/  IMAD R4, R0, R20, R5 ;  /* 0x0000001400047224 */ /* 0x000fe400078e0205 */
[----:B------:R-:W-:Y:S02]  /*aef0*/  IMAD R153, R153, R27, R26 ;  /* 0x0000001b99997224 */ /* 0x000fe400078e021a */
[----:B------:R-:W-:-:S03]  /*af00*/  IMAD.MOV.U32 R3, RZ, RZ, 0x1 ;  /* 0x00000001ff037424 */ /* 0x000fc600078e00ff */
[----:B------:R-:W-:Y:S02]  /*af10*/  SEL R154, R4, R153, !P0 ;  /* 0x00000099049a7207 */ /* 0x000fe40004000000 */
[----:B------:R-:W-:Y:S02]  /*af20*/  PRMT R0, R3, 0x7610, R0 ;  /* 0x0000761003007816 */ /* 0x000fe40000000000 */
[----:B------:R-:W-:-:S07]  /*af30*/  SEL R153, R153, R4, !P0 ;  /* 0x0000000499997207 */ /* 0x000fce0004000000 */
.L_x_287:
[----:B------:R-:W-:-:S13]  /*af40*/  LOP3.LUT P0, RZ, R0, 0xff, RZ, 0xc0, !PT ;  /* 0x000000ff00ff7812 */ /* 0x000fda000780c0ff */
[----:B------:R-:W-:Y:S05]  /*af50*/  @P0 BRA `(.L_x_290) ;  /* 0xffffff6000b00947 */ /* 0x000fea000383ffff */
[----:B------:R-:W-:Y:S05]  /*af60*/  EXIT ;  /* 0x000000000000794d */ /* 0x000fea0003800000 */
.L_x_7:
[----:B0-----:R-:W-:Y:S01]  /*af70*/  ULDC.64 UR4, c[0x0][0x650] ;  /* 0x0001940000047ab9 */ /* 0x001fe20000000a00 */
        /* <DEDUP_REMOVED lines=16> */
[----:B0-----:R-:W-:-:S04]  /*b080*/  IADD3 R13, P0, R16, R9, RZ ;  /* 0x00000009100d7210 */ /* 0x001fc80007f1e0ff */
[----:B------:R-:W-:-:S05]  /*b090*/  IADD3.X R21, RZ, R17, RZ, P0, !PT ;  /* 0x00000011ff157210 */ /* 0x000fca00007fe4ff */
[----:B------:R-:W-:-:S04]  /*b0a0*/  IMAD.WIDE.U32 R8, R21, R14, RZ ;  /* 0x0000000e15087225 */ /* 0x000fc800078e00ff */
[----:B------:R-:W-:-:S04]  /*b0b0*/  IMAD.WIDE.U32 R10, P0, R13, R15, R8 ;  /* 0x0000000f0d0a7225 */ /* 0x000fc80007800008 */
[----:B------:R-:W-:-:S04]  /*b0c0*/  IMAD.WIDE.U32 R8, R13, R14, RZ ;  /* 0x0000000e0d087225 */ /* 0x000fc800078e00ff */
[----:B------:R-:W-:Y:S01]  /*b0d0*/  IMAD.X R13, RZ, RZ, RZ, P0 ;  /* 0x000000ffff0d7224 */ /* 0x000fe200000e06ff */
[----:B------:R-:W-:Y:S01]  /*b0e0*/  IADD3 RZ, P0, R9, R10, RZ ;  /* 0x0000000a09ff7210 */ /* 0x000fe20007f1e0ff */
[----:B------:R-:W-:-:S04]  /*b0f0*/  IMAD.MOV.U32 R12, RZ, RZ, R11 ;  /* 0x000000ffff0c7224 */ /* 0x000fc800078e000b */
[----:B------:R-:W-:-:S08]  /*b100*/  IMAD.WIDE.U32.X R12, R21, R15, R12, P0 ;  /* 0x0000000f150c7225 */ /* 0x000fd000000e040c */
.L_x_292:
[----:B------:R-:W0:Y:S01]  /*b110*/  LDC.64 R28, c[0x0][0x640] ;  /* 0x00019000ff1c7b82 */ /* 0x000e220000000a00 */
[-CC-:B------:R-:W-:Y:S01]  /*b120*/  SHF.R.U64 R22, R12, R6.reuse, R13.reuse ;  /* 0x000000060c167219 */ /* 0x180fe2000000120d */
[----:B------:R-:W-:Y:S01]  /*b130*/  IMAD.MOV.U32 R30, RZ, RZ, 0x1 ;  /* 0x00000001ff1e7424 */ /* 0x000fe200078e00ff */
[----:B------:R-:W-:Y:S02]  /*b140*/  SHF.R.U32.HI R6, RZ, R6, R13 ;  /* 0x00000006ff067219 */ /* 0x000fe4000001160d */
[----:B------:R-:W-:-:S03]  /*b150*/  IADD3 R11, P0, RZ, -R22, RZ ;  /* 0x80000016ff0b7210 */ /* 0x000fc60007f1e0ff */
[----:B------:R-:W1:Y:S02]  /*b160*/  LDC R10, c[0x0][0x618] ;  /* 0x00018600ff0a7b82 */ /* 0x000e640000000800 */
[----:B------:R-:W-:-:S04]  /*b170*/  IMAD.X R9, RZ, RZ, ~R6, P0 ;  /* 0x000000ffff097224 */ /* 0x000fc800000e0e06 */
[-C--:B------:R-:W-:Y:S02]  /*b180*/  IMAD R6, R9, R26.reuse, RZ ;  /* 0x0000001a09067224 */ /* 0x080fe400078e02ff */
[----:B------:R-:W2:Y:S01]  /*b190*/  LDC R12, c[0x0][0x608] ;  /* 0x00018200ff0c7b82 */ /* 0x000ea20000000800 */
[----:B------:R-:W-:-:S04]  /*b1a0*/  IMAD.WIDE.U32 R8, R11, R26, R16 ;  /* 0x0000001a0b087225 */ /* 0x000fc800078e0010 */
[----:B------:R-:W-:-:S03]  /*b1b0*/  IMAD R11, R11, R27, R6 ;  /* 0x0000001b0b0b7224 */ /* 0x000fc600078e0206 */
[----:B------:R-:W3:Y:S01]  /*b1c0*/  LDC R25, c[0x0][0x658] ;  /* 0x00019600ff197b82 */ /* 0x000ee20000000800 */
[----:B------:R-:W-:Y:S01]  /*b1d0*/  IMAD.IADD R9, R9, 0x1, R11 ;  /* 0x0000000109097824 */ /* 0x000fe200078e020b */
[----:B0-----:R-:W-:-:S04]  /*b1e0*/  ISETP.NE.U32.AND P0, PT, R28, RZ, PT ;  /* 0x000000ff1c00720c */ /* 0x001fc80003f05070 */
[----:B------:R-:W-:Y:S02]  /*b1f0*/  ISETP.NE.AND.EX P0, PT, R29, RZ, PT, P0 ;  /* 0x000000ff1d00720c */ /* 0x000fe40003f05300 */
[----:B------:R-:W0:Y:S01]  /*b200*/  LDC R20, c[0x0][0x600] ;  /* 0x00018000ff147b82 */ /* 0x000e220000000800 */
[-CC-:B-1----:R-:W-:Y:S01]  /*b210*/  SHF.R.U64 R14, R8, R10.reuse, R9.reuse ;  /* 0x0000000a080e7219 */ /* 0x182fe20000001209 */
[----:B------:R-:W-:Y:S01]  /*b220*/  IMAD.MOV.U32 R8, RZ, RZ, -0x1 ;  /* 0xffffffffff087424 */ /* 0x000fe200078e00ff */
[----:B------:R-:W-:-:S05]  /*b230*/  SHF.R.U32.HI R9, RZ, R10, R9 ;  /* 0x0000000aff097219 */ /* 0x000fca0000011609 */
[----:B------:R-:W1:Y:S01]  /*b240*/  LDC R26, c[0x0][0x648] ;  /* 0x00019200ff1a7b82 */ /* 0x000e620000000800 */
[-CC-:B--2---:R-:W-:Y:S02]  /*b250*/  SHF.R.U64 R21, R14, R12.reuse, R9.reuse ;  /* 0x0000000c0e157219 */ /* 0x184fe40000001209 */
[----:B------:R-:W-:-:S05]  /*b260*/  SHF.R.U32.HI R6, RZ, R12, R9 ;  /* 0x0000000cff067219 */ /* 0x000fca0000011609 */
[----:B------:R-:W2:Y:S01]  /*b270*/  LDC R27, c[0x0][0x638] ;  /* 0x00018e00ff1b7b82 */ /* 0x000ea20000000800 */
[-C--:B---3--:R-:W-:Y:S02]  /*b280*/  SHF.L.U32 R8, R8, R25.reuse, RZ ;  /* 0x0000001908087219 */ /* 0x088fe400000006ff */
[-CC-:B------:R-:W-:Y:S02]  /*b290*/  SHF.R.U64 R23, R21, R25.reuse, R6.reuse ;  /* 0x0000001915177219 */ /* 0x180fe40000001206 */
[----:B------:R-:W-:Y:S02]  /*b2a0*/  LOP3.LUT R32, RZ, R8, RZ, 0x33, !PT ;  /* 0x00000008ff207212 */ /* 0x000fe400078e33ff */
[----:B------:R-:W-:Y:S01]  /*b2b0*/  SHF.R.U32.HI R9, RZ, R25, R6 ;  /* 0x00000019ff097219 */ /* 0x000fe20000011606 */
[----:B------:R-:W3:Y:S01]  /*b2c0*/  LDC R31, c[0x0][0x610] ;  /* 0x00018400ff1f7b82 */ /* 0x000ee20000000800 */
[----:B------:R-:W-:Y:S01]  /*b2d0*/  IMAD.MOV.U32 R8, RZ, RZ, R23 ;  /* 0x000000ffff087224 */ /* 0x000fe200078e0017 */
[----:B------:R-:W-:Y:S06]  /*b2e0*/  @!P0 BRA `(.L_x_293) ;  /* 0x0000000000288947 */ /* 0x000fec0003800000 */
[----:B------:R-:W4:Y:S02]  /*b2f0*/  LDC R6, c[0x0][0x64c] ;  /* 0x00019300ff067b82 */ /* 0x000f240000000800 */
[----:B----4-:R-:W-:-:S04]  /*b300*/  IADD3 R13, P0, R23, R6, RZ ;  /* 0x00000006170d7210 */ /* 0x010fc80007f1e0ff */
        /* <DEDUP_REMOVED lines=8> */
.L_x_293:
[----:B------:R-:W-:Y:S02]  /*b390*/  ISETP.NE.AND P0, PT, R2, 0x1, PT ;  /* 0x000000010200780c */ /* 0x000fe40003f05270 */
[----:B-1----:R-:W-:Y:S01]  /*b3a0*/  SHF.R.U64 R6, R8, R26, R9 ;  /* 0x0000001a08067219 */ /* 0x002fe20000001209 */
[----:B0-----:R-:W-:Y:S01]  /*b3b0*/  VIADD R9, R20, 0xffffffff ;  /* 0xffffffff14097836 */ /* 0x001fe20000000000 */
[----:B------:R-:W-:Y:S02]  /*b3c0*/  SHF.L.U32 R30, R30, R25, RZ ;  /* 0x000000191e1e7219 */ /* 0x000fe400000006ff */
[----:B------:R-:W-:Y:S01]  /*b3d0*/  LOP3.LUT R5, R21, R32, RZ, 0xc0, !PT ;  /* 0x0000002015057212 */ /* 0x000fe200078ec0ff */
[----:B------:R-:W-:-:S04]  /*b3e0*/  IMAD.MOV R8, RZ, RZ, -R6 ;  /* 0x000000ffff087224 */ /* 0x000fc800078e0a06 */
[----:B------:R-:W-:Y:S01]  /*b3f0*/  IMAD R6, R30, R6, R5 ;  /* 0x000000061e067224 */ /* 0x000fe200078e0205 */
[----:B------:R-:W-:Y:S01]  /*b400*/  LOP3.LUT R5, R14, R9, RZ, 0xc0, !PT ;  /* 0x000000090e057212 */ /* 0x000fe200078ec0ff */
[----:B------:R-:W-:Y:S02]  /*b410*/  @P0 IMAD R3, R7, R24, R4 ;  /* 0x0000001807030224 */ /* 0x000fe400078e0204 */
[----:B--2---:R-:W-:Y:S02]  /*b420*/  IMAD R4, R8, R27, R23 ;  /* 0x0000001b08047224 */ /* 0x004fe400078e0217 */
[----:B---3--:R-:W-:Y:S02]  /*b430*/  IMAD R3, R6, R31, R3 ;  /* 0x0000001f06037224 */ /* 0x008fe400078e0203 */
[----:B------:R-:W-:Y:S02]  /*b440*/  IMAD R4, R4, R20, R5 ;  /* 0x0000001404047224 */ /* 0x000fe400078e0205 */
[----:B------:R-:W-:-:S02]  /*b450*/  IMAD.MOV.U32 R8, RZ, RZ, 0x1 ;  /* 0x00000001ff087424 */ /* 0x000fc400078e00ff */
[----:B------:R-:W-:Y:S01]  /*b460*/  IMAD.MOV.U32 R6, RZ, RZ, R22 ;  /* 0x000000ffff067224 */ /* 0x000fe200078e0016 */
[----:B------:R-:W-:Y:S02]  /*b470*/  SEL R20, R4, R3, !P0 ;  /* 0x0000000304147207 */ /* 0x000fe40004000000 */
[----:B------:R-:W-:-:S07]  /*b480*/  SEL R21, R3, R4, !P0 ;  /* 0x0000000403157207 */ /* 0x000fce0004000000 */
.L_x_291:
[----:B------:R-:W-:-:S08]  /*b490*/  NOP ;  /* 0x0000000000007918 */ /* 0x000fd00000000000 */
[----:B------:R-:W0:-:S00]  /*b4a0*/  USETMAXREG.DEALLOC.CTAPOOL 0x28 ;  /* 0x00000028000079c8 */ /* 0x000e0000080e0500 */
[----:B0-----:R-:W-:-:S13]  /*b4b0*/  ISETP.NE.AND P0, PT, R0, RZ, PT ;  /* 0x000000ff0000720c */ /* 0x001fda0003f05270 */
[----:B------:R-:W-:Y:S05]  /*b4c0*/  @P0 EXIT ;  /* 0x000000000000094d */ /* 0x000fea0003800000 */
[----:B------:R-:W-:Y:S01]  /*b4d0*/  LOP3.LUT P0, RZ, R8, 0xff, RZ, 0xc0, !PT ;  /* 0x000000ff08ff7812 */ /* 0x000fe2000780c0ff */
[----:B------:R-:W-:Y:S01]  /*b4e0*/  IMAD.MOV.U32 R0, RZ, RZ, 0x1 ;  /* 0x00000001ff007424 */ /* 0x000fe200078e00ff */
[----:B------:R-:W-:-:S11]  /*b4f0*/  MOV R3, RZ ;  /* 0x000000ff00037202 */ /* 0x000fd60000000f00 */
[----:B------:R-:W-:Y:S05]  /*b500*/  @!P0 BRA `(.L_x_294) ;  /* 0x0000000c00448947 */ /* 0x000fea0003800000 */
[----:B------:R-:W0:Y:S01]  /*b510*/  LDC R0, c[0x0][0x28c] ;  /* 0x0000a300ff007b82 */ /* 0x000e220000000800 */
[----:B------:R-:W1:Y:S01]  /*b520*/  S2R R12, SR_CgaCtaId ;  /* 0x00000000000c7919 */ /* 0x000e620000008800 */
[----:B------:R-:W-:Y:S01]  /*b530*/  ULDC UR5, c[0x0][0x600] ;  /* 0x0001800000057ab9 */ /* 0x000fe20000000800 */
[----:B------:R-:W-:Y:S01]  /*b540*/  ULDC UR4, c[0x0][0xc] ;  /* 0x0000030000047ab9 */ /* 0x000fe20000000800 */
[----:B------:R-:W-:Y:S01]  /*b550*/  UIADD3 UR16, UR5, -0x1, URZ ;  /* 0xffffffff05107890 */ /* 0x000fe2000fffe03f */
[----:B------:R-:W-:Y:S01]  /*b560*/  BSSY B0, `(.L_x_294) ;  /* 0x00000cb000007945 */ /* 0x000fe20003800000 */
[----:B------:R-:W-:Y:S01]  /*b570*/  ULDC UR6, c[0x0][0x658] ;  /* 0x0001960000067ab9 */ /* 0x000fe20000000800 */
[----:B------:R-:W-:Y:S01]  /*b580*/  ULDC UR5, c[0x0][0x10] ;  /* 0x0000040000057ab9 */ /* 0x000fe20000000800 */
[----:B------:R-:W-:Y:S01]  /*b590*/  UMOV UR7, 0xffffffff ;  /* 0xffffffff00077882 */ /* 0x000fe20000000000 */
[----:B------:R-:W-:Y:S01]  /*b5a0*/  UMOV UR8, 0x1 ;  /* 0x0000000100087882 */ /* 0x000fe20000000000 */
[----:B------:R-:W-:Y:S01]  /*b5b0*/  UIMAD.WIDE.U32 UR4, UR4, UR5, URZ ;  /* 0x00000005040472a5 */ /* 0x000fe2000f8e003f */
[----:B------:R-:W-:Y:S01]  /*b5c0*/  IMAD.MOV.U32 R9, RZ, RZ, 0x1 ;  /* 0x00000001ff097424 */ /* 0x000fe200078e00ff */
[----:B------:R-:W-:Y:S01]  /*b5d0*/  USHF.L.U32 UR7, UR7, UR6, URZ ;  /* 0x0000000607077299 */ /* 0x000fe2000800063f */
[----:B------:R-:W-:Y:S01]  /*b5e0*/  LOP3.LUT R8, R19, 0x2, RZ, 0xfc, !PT ;  /* 0x0000000213087812 */ /* 0x000fe200078efcff */
[----:B------:R-:W-:-:S02]  /*b5f0*/  USHF.L.U32 UR18, UR8, UR6, URZ ;  /* 0x0000000608127299 */ /* 0x000fc4000800063f */
[----:B------:R-:W-:Y:S01]  /*b600*/  ULOP3.LUT UR17, URZ, UR7, URZ, 0x33, !UPT ;  /* 0x000000073f117292 */ /* 0x000fe2000f8e333f */
[----:B------:R-:W-:Y:S01]  /*b610*/  ULDC UR6, c[0x0][0x14] ;  /* 0x0000050000067ab9 */ /* 0x000fe20000000800 */
[----:B------:R-:W-:Y:S01]  /*b620*/  ULDC.64 UR22, c[0x0][0x198] ;  /* 0x0000660000167ab9 */ /* 0x000fe20000000a00 */
[----:B------:R-:W-:Y:S02]  /*b630*/  UIMAD.WIDE.U32 UR20, UR4, UR6, URZ ;  /* 0x00000006041472a5 */ /* 0x000fe4000f8e003f */
[----:B------:R-:W-:Y:S01]  /*b640*/  UIMAD UR13, UR5, UR6, URZ ;  /* 0x00000006050d72a4 */ /* 0x000fe2000f8e023f */
[----:B0-----:R-:W-:-:S03]  /*b650*/  VIADD R0, R0, 0x3f ;  /* 0x0000003f00007836 */ /* 0x001fc60000000000 */
[----:B------:R-:W-:Y:S02]  /*b660*/  UIADD3 UR13, UR21, UR13, URZ ;  /* 0x0000000d150d7290 */ /* 0x000fe4000fffe03f */
[----:B------:R-:W-:-:S04]  /*b670*/  SHF.R.S32.HI R3, RZ, 0x1f, R0 ;  /* 0x0000001fff037819 */ /* 0x000fc80000011400 */
[----:B------:R-:W-:Y:S01]  /*b680*/  LEA.HI R10, R3, R0, RZ, 0x6 ;  /* 0x00000000030a7211 */ /* 0x000fe200078f30ff */
[C---:B-1----:R-:W-:Y:S02]  /*b690*/  IMAD.SHL.U32 R11, R12.reuse, 0x40, RZ ;  /* 0x000000400c0b7824 */ /* 0x042fe400078e00ff */
[----:B------:R-:W-:Y:S01]  /*b6a0*/  IMAD.SHL.U32 R12, R12, 0x1000, RZ ;  /* 0x000010000c0c7824 */ /* 0x000fe200078e00ff */
[----:B------:R-:W-:Y:S01]  /*b6b0*/  SHF.R.S32.HI R10, RZ, 0x6, R10 ;  /* 0x00000006ff0a7819 */ /* 0x000fe2000001140a */
[----:B------:R-:W-:Y:S01]  /*b6c0*/  IMAD.MOV.U32 R0, RZ, RZ, 0x1 ;  /* 0x00000001ff007424 */ /* 0x000fe200078e00ff */
[----:B------:R-:W-:Y:S01]  /*b6d0*/  LOP3.LUT R11, R11, 0x40, RZ, 0xc0, !PT ;  /* 0x000000400b0b7812 */ /* 0x000fe200078ec0ff */
[----:B------:R-:W-:Y:S01]  /*b6e0*/  IMAD.MOV.U32 R3, RZ, RZ, RZ ;  /* 0x000000ffff037224 */ /* 0x000fe200078e00ff */
[----:B------:R-:W-:Y:S01]  /*b6f0*/  LOP3.LUT R12, R12, 0x1000, RZ, 0xc0, !PT ;  /* 0x000010000c0c7812 */ /* 0x000fe200078ec0ff */
[----:B------:R-:W-:-:S07]  /*b700*/  VIADD R13, R10, 0x1 ;  /* 0x000000010a0d7836 */ /* 0x000fce0000000000 */
.L_x_305:
[----:B------:R-:W-:-:S03]  /*b710*/  UMOV UR4, 0xffffffff ;  /* 0xffffffff00047882 */ /* 0x000fc60000000000 */
[----:B------:R-:W-:Y:S05]  /*b720*/  BRA.DIV UR4, `(.L_x_295) ;  /* 0x0000000e04c87947 */ /* 0x000fea000b800000 */
[----:B------:R-:W-:-:S13]  /*b730*/  ELECT P6, URZ, PT ;  /* 0x00000000003f782f */ /* 0x000fda00038c0000 */
.L_x_317:
[----:B------:R-:W0:Y:S01]  /*b740*/  LDC R4, c[0x0][0x28c] ;  /* 0x0000a300ff047b82 */ /* 0x000e220000000800 */
[----:B------:R-:W-:Y:S01]  /*b750*/  BSSY B1, `(.L_x_296) ;  /* 0x0000038000017945 */ /* 0x000fe20003800000 */
[----:B0-----:R-:W-:-:S13]  /*b760*/  ISETP.LT.OR P6, PT, R4, 0x1, !P6 ;  /* 0x000000010400780c */ /* 0x001fda00077c1670 */
[----:B------:R-:W-:Y:S05]  /*b770*/  @P6 BRA `(.L_x_297) ;  /* 0x0000000000d46947 */ /* 0x000fea0003800000 */
[----:B------:R-:W-:Y:S01]  /*b780*/  LEA R20, R20, R11, 0x7 ;  /* 0x0000000b14147211 */ /* 0x000fe200078e38ff */
[----:B------:R-:W-:Y:S02]  /*b790*/  IMAD.SHL.U32 R21, R21, 0x100, RZ ;  /* 0x0000010015157824 */ /* 0x000fe400078e00ff */
[----:B------:R-:W-:Y:S02]  /*b7a0*/  IMAD.MOV.U32 R24, RZ, RZ, RZ ;  /* 0x000000ffff187224 */ /* 0x000fe400078e00ff */
[----:B------:R-:W-:Y:S02]  /*b7b0*/  IMAD.MOV.U32 R4, RZ, RZ, R13 ;  /* 0x000000ffff047224 */ /* 0x000fe400078e000d */
[----:B------:R-:W-:Y:S02]  /*b7c0*/  IMAD.MOV.U32 R5, RZ, RZ, R0 ;  /* 0x000000ffff057224 */ /* 0x000fe400078e0000 */
[----:B------:R-:W-:-:S07]  /*b7d0*/  IMAD.MOV.U32 R7, RZ, RZ, R3 ;  /* 0x000000ffff077224 */ /* 0x000fce00078e0003 */
.L_x_300:
[----:B------:R-:W0:Y:S01]  /*b7e0*/  S2R R15, SR_CgaCtaId ;  /* 0x00000000000f7919 */ /* 0x000e220000008800 */
[----:B------:R-:W-:Y:S02]  /*b7f0*/  MOV R14, 0x400 ;  /* 0x00000400000e7802 */ /* 0x000fe40000000f00 */
[----:B------:R-:W-:Y:S02]  /*b800*/  LOP3.LUT P1, RZ, R18, 0x7f, RZ, 0xc0, !PT ;  /* 0x0000007f12ff7812 */ /* 0x000fe4000782c0ff */
[----:B0-----:R-:W-:Y:S02]  /*b810*/  LEA R22, R15, R14, 0x18 ;  /* 0x0000000e0f167211 */ /* 0x001fe400078ec0ff */
[----:B------:R-:W-:-:S09]  /*b820*/  SHF.L.U32 R14, R5, 0x1f, RZ ;  /* 0x0000001f050e7819 */ /* 0x000fd200000006ff */
[----:B------:R-:W0:Y:S01]  /*b830*/  @!P1 LDC R15, c[0x0][0x500] ;  /* 0x00014000ff0f9b82 */ /* 0x000e220000000800 */
[----:B------:R-:W-:-:S04]  /*b840*/  IMAD R23, R7, 0x8, R22 ;  /* 0x0000000807177824 */ /* 0x000fc800078e0216 */
[----:B------:R-:W1:Y:S02]  /*b850*/  SYNCS.PHASECHK.TRANS64.TRYWAIT P0, [R23+URZ+0x28], R14 ;  /* 0x0000280e170075a7 */ /* 0x000e64000800017f */
[----:B-1----:R-:W-:Y:S05]  /*b860*/  @!P0 BRA `(.L_x_298) ;  /* 0x0000000c00988947 */ /* 0x002fea0003800000 */
.L_x_318:
[----:B-1----:R-:W-:Y:S01]  /*b870*/  PRMT R14, R8, 0x9910, RZ ;  /* 0x00009910080e7816 */ /* 0x002fe200000000ff */
[----:B0-----:R0:W-:Y:S03]  /*b880*/  @!P1 SYNCS.ARRIVE.TRANS64 RZ, [R23+URZ], R15 ;  /* 0x0000000f17ff99a7 */ /* 0x0011e6000800003f */
[----:B------:R-:W-:-:S13]  /*b890*/  ISETP.NE.AND P0, PT, R14, 0x2, PT ;  /* 0x000000020e00780c */ /* 0x000fda0003f05270 */
[----:B0-----:R-:W-:Y:S05]  /*b8a0*/  @P0 BRA `(.L_x_299) ;  /* 0x0000000000040947 */ /* 0x001fea0003800000 */
[----:B------:R-:W-:Y:S01]  /*b8b0*/  BPT.TRAP 0x1 ;  /* 0x000000040000795c */ /* 0x000fe20000300000 */
.L_x_299:
[C---:B------:R-:W-:Y:S01]  /*b8c0*/  IMAD R14, R7.reuse, 0x2000, R12 ;  /* 0x00002000070e7824 */ /* 0x040fe200078e020c */
[----:B------:R-:W-:Y:S01]  /*b8d0*/  LEA R15, R7, R22, 0xf ;  /* 0x00000016070f7211 */ /* 0x000fe200078e78ff */
[----:B------:R-:W-:Y:S01]  /*b8e0*/  VIADD R4, R4, 0xffffffff ;  /* 0xffffffff04047836 */ /* 0x000fe20000000000 */
[----:B------:R-:W-:Y:S01]  /*b8f0*/  R2UR UR9, R23 ;  /* 0x00000000170972ca */ /* 0x000fe200000e0000 */
[----:B------:R-:W-:Y:S01]  /*b900*/  IMAD R14, R14, 0x2, R22 ;  /* 0x000000020e0e7824 */ /* 0x000fe200078e0216 */
[----:B------:R-:W-:Y:S01]  /*b910*/  R2UR UR5, R15 ;  /* 0x000000000f0572ca */ /* 0x000fe200000e0000 */
[----:B------:R-:W-:Y:S01]  /*b920*/  UIADD3 UR4, UP0, UR22, 0xf0, URZ ;  /* 0x000000f016047890 */ /* 0x000fe2000ff1e03f */
[----:B------:R-:W-:Y:S01]  /*b930*/  R2UR UR11, R21 ;  /* 0x00000000150b72ca */ /* 0x000fe200000e0000 */
[----:B------:R-:W-:Y:S01]  /*b940*/  UIADD3 UR24, UP1, UR22, 0x1f0, URZ ;  /* 0x000001f016187890 */ /* 0x000fe2000ff3e03f */
[----:B------:R-:W-:Y:S01]  /*b950*/  R2UR UR8, R14 ;  /* 0x000000000e0872ca */ /* 0x000fe200000e0000 */
[----:B------:R-:W-:Y:S01]  /*b960*/  VIADD R7, R7, 0x1 ;  /* 0x0000000107077836 */ /* 0x000fe20000000000 */
[----:B------:R-:W-:Y:S01]  /*b970*/  R2UR UR10, R24 ;  /* 0x00000000180a72ca */ /* 0x000fe200000e0000 */
[----:B------:R-:W-:Y:S01]  /*b980*/  UIADD3.X UR25, URZ, UR23, URZ, UP1, !UPT ;  /* 0x000000173f197290 */ /* 0x000fe20008ffe43f */
[----:B------:R-:W-:Y:S01]  /*b990*/  R2UR UR12, R6 ;  /* 0x00000000060c72ca */ /* 0x000fe200000e0000 */
[----:B------:R-:W-:Y:S01]  /*b9a0*/  UMOV UR6, 0x0 ;  /* 0x0000000000067882 */ /* 0x000fe20000000000 */
[----:B------:R-:W-:Y:S01]  /*b9b0*/  R2UR UR19, R20 ;  /* 0x00000000141372ca */ /* 0x000fe200000e0000 */
[----:B------:R-:W-:Y:S01]  /*b9c0*/  UMOV UR7, 0x10000000 ;  /* 0x1000000000077882 */ /* 0x000fe20000000000 */
[----:B------:R-:W-:Y:S01]  /*b9d0*/  ISETP.GT.AND P1, PT, R4, 0x1, PT ;  /* 0x000000010400780c */ /* 0x000fe20003f24270 */
[----:B------:R-:W-:Y:S01]  /*b9e0*/  UIADD3 UR14, UR5, 0x100, URZ ;  /* 0x00000100050e7890 */ /* 0x000fe2000fffe03f */
[C---:B------:R-:W-:Y:S01]  /*b9f0*/  ISETP.NE.AND P0, PT, R7.reuse, 0x5, PT ;  /* 0x000000050700780c */ /* 0x040fe20003f05270 */
[----:B------:R-:W-:Y:S01]  /*ba00*/  UIADD3.X UR5, URZ, UR23, URZ, UP0, !UPT ;  /* 0x000000173f057290 */ /* 0x000fe200087fe43f */
[----:B------:R-:W-:Y:S01]  /*ba10*/  VIADD R24, R24, 0x40 ;  /* 0x0000004018187836 */ /* 0x000fe20000000000 */
[----:B------:R-:W-:Y:S01]  /*ba20*/  UIADD3 UR15, UR8, 0x28100, URZ ;  /* 0x00028100080f7890 */ /* 0x000fe2000fffe03f */
[----:B------:R-:W-:Y:S01]  /*ba30*/  SEL R14, RZ, 0x1, P0 ;  /* 0x00000001ff0e7807 */ /* 0x000fe20000000000 */
[----:B------:R-:W-:Y:S01]  /*ba40*/  UMOV UR26, 0x30000 ;  /* 0x00030000001a7882 */ /* 0x000fe20000000000 */
[----:B------:R-:W-:Y:S01]  /*ba50*/  UMOV UR8, UR14 ;  /* 0x0000000e00087c82 */ /* 0x000fe20008000000 */
[----:B------:R-:W-:-:S02]  /*ba60*/  SEL R7, R7, RZ, P0 ;  /* 0x000000ff07077207 */ /* 0x000fc40000000000 */
[----:B------:R-:W-:Y:S01]  /*ba70*/  LOP3.LUT R5, R5, R14, RZ, 0x3c, !PT ;  /* 0x0000000e05057212 */ /* 0x000fe200078e3cff */
[----:B------:R0:W-:Y:S02]  /*ba80*/  UTMALDG.3D [UR8], [UR4], desc[UR6] ;  /* 0x00000608040075b4 */ /* 0x0001e40008011000 */
[----:B0-----:R-:W-:Y:S01]  /*ba90*/  UMOV UR8, UR15 ;  /* 0x0000000f00087c82 */ /* 0x001fe20008000000 */
[----:B------:R-:W-:Y:S02]  /*baa0*/  UMOV UR11, UR19 ;  /* 0x00000013000b7c82 */ /* 0x000fe40008000000 */
[----:B------:R0:W-:Y:S02]  /*bab0*/  UTMALDG.3D.MULTICAST [UR8], [UR24], UR26, desc[UR6] ;  /* 0x00000608180073b4 */ /* 0x0001e4000801181a */
[----:B0-----:R-:W-:Y:S05]  /*bac0*/  @P1 BRA `(.L_x_300) ;  /* 0xfffffffc00441947 */ /* 0x001fea000383ffff */
.L_x_297:
[----:B------:R-:W-:Y:S05]  /*bad0*/  BSYNC B1 ;  /* 0x0000000000017941 */ /* 0x000fea0003800000 */
.L_x_296:
[----:B------:R-:W-:Y:S01]  /*bae0*/  LOP3.LUT P1, RZ, R9, 0xff, RZ, 0xc0, !PT ;  /* 0x000000ff09ff7812 */ /* 0x000fe2000782c0ff */
[C---:B------:R-:W-:Y:S01]  /*baf0*/  IMAD.IADD R6, R10.reuse, 0x1, R3 ;  /* 0x000000010a067824 */ /* 0x040fe200078e0203 */
[----:B------:R-:W-:Y:S01]  /*bb00*/  ULDC.64 UR4, c[0x0][0x650] ;  /* 0x0001940000047ab9 */ /* 0x000fe20000000a00 */
[----:B------:R-:W-:Y:S01]  /*bb10*/  ISETP.GE.U32.AND P2, PT, R10, 0x5, PT ;  /* 0x000000050a00780c */ /* 0x000fe20003f46070 */
[----:B------:R-:W-:Y:S01]  /*bb20*/  BSSY B1, `(.L_x_301) ;  /* 0x000006c000017945 */ /* 0x000fe20003800000 */
[----:B------:R-:W-:Y:S01]  /*bb30*/  IMAD.MOV.U32 R21, RZ, RZ, -0x1 ;  /* 0xffffffffff157424 */ /* 0x000fe200078e00ff */
[----:B------:R-:W-:Y:S01]  /*bb40*/  ISETP.GT.U32.AND P0, PT, R6, 0x4, PT ;  /* 0x000000040600780c */ /* 0x000fe20003f04070 */
[----:B------:R-:W-:Y:S01]  /*bb50*/  IMAD.MOV.U32 R20, RZ, RZ, -0x1 ;  /* 0xffffffffff147424 */ /* 0x000fe200078e00ff */
[----:B------:R-:W-:Y:S02]  /*bb60*/  PRMT R9, RZ, 0x7610, R9 ;  /* 0x00007610ff097816 */ /* 0x000fe40000000009 */
[----:B------:R-:W-:-:S03]  /*bb70*/  ISETP.LT.U32.AND P0, PT, R10, 0x5, P0 ;  /* 0x000000050a00780c */ /* 0x000fc60000701070 */
[----:B------:R-:W0:Y:S01]  /*bb80*/  @P1 S2R R5, SR_CgaCtaId ;  /* 0x0000000000051919 */ /* 0x000e220000008800 */
[----:B------:R-:W-:-:S04]  /*bb90*/  @P1 MOV R4, 0x400 ;  /* 0x0000040000041802 */ /* 0x000fc80000000f00 */
[----:B0-----:R-:W-:Y:S01]  /*bba0*/  @P1 LEA R3, R5, R4, 0x18 ;  /* 0x0000000405031211 */ /* 0x001fe200078ec0ff */
[----:B------:R-:W-:-:S03]  /*bbb0*/  IMAD.WIDE.U32 R4, R6, -0x33333333, RZ ;  /* 0xcccccccd06047825 */ /* 0x000fc600078e00ff */
[----:B------:R0:W-:Y:S01]  /*bbc0*/  @P1 SYNCS.ARRIVE.TRANS64.A1T0 RZ, [R3+URZ+0x68], RZ ;  /* 0x000068ff03ff19a7 */ /* 0x0001e2000810003f */
[----:B------:R-:W-:Y:S02]  /*bbd0*/  IADD3 R16, P1, R16, UR20, RZ ;  /* 0x0000001410107c10 */ /* 0x000fe4000ff3e0ff */
[----:B------:R-:W-:Y:S02]  /*bbe0*/  SHF.R.U32.HI R5, RZ, 0x2, R5 ;  /* 0x00000002ff057819 */ /* 0x000fe40000011605 */
[----:B------:R-:W-:Y:S02]  /*bbf0*/  IADD3.X R17, R17, UR13, RZ, P1, !PT ;  /* 0x0000000d11117c10 */ /* 0x000fe40008ffe4ff */
[----:B------:R-:W-:Y:S02]  /*bc00*/  PRMT R4, RZ, 0x7610, R4 ;  /* 0x00007610ff047816 */ /* 0x000fe40000000004 */
[----:B0-----:R-:W-:Y:S02]  /*bc10*/  SEL R3, RZ, 0x1, !P0 ;  /* 0x00000001ff037807 */ /* 0x001fe40004000000 */
[----:B------:R-:W-:-:S02]  /*bc20*/  ISETP.GE.U32.AND P0, PT, R16, UR4, PT ;  /* 0x0000000410007c0c */ /* 0x000fc4000bf06070 */
[----:B------:R-:W-:Y:S01]  /*bc30*/  LOP3.LUT R0, R0, R3, RZ, 0x3c, !PT ;  /* 0x0000000300007212 */ /* 0x000fe200078e3cff */
[----:B------:R-:W-:Y:S01]  /*bc40*/  IMAD R3, R5, -0x5, R6 ;  /* 0xfffffffb05037824 */ /* 0x000fe200078e0206 */
[----:B------:R-:W-:Y:S02]  /*bc50*/  ISETP.GE.U32.AND.EX P0, PT, R17, UR5, PT, P0 ;  /* 0x0000000511007c0c */ /* 0x000fe4000bf06100 */
[----:B------:R-:W-:Y:S02]  /*bc60*/  @P2 LOP3.LUT R0, R0, 0x1, R5, 0x78, !PT ;  /* 0x0000000100002812 */ /* 0x000fe400078e7805 */
[----:B------:R-:W-:-:S09]  /*bc70*/  MOV R6, 0xffffffff ;  /* 0xffffffff00067802 */ /* 0x000fd20000000f00 */
[----:B------:R-:W-:Y:S05]  /*bc80*/  @P0 BRA `(.L_x_302) ;  /* 0x0000000400540947 */ /* 0x000fea0003800000 */
[----:B------:R-:W0:Y:S01]  /*bc90*/  S2R R15, SR_CTAID.X ;  /* 0x00000000000f7919 */ /* 0x000e220000002500 */
[----:B------:R-:W-:Y:S01]  /*bca0*/  ULDC.64 UR4, c[0x0][0x628] ;  /* 0x00018a0000047ab9 */ /* 0x000fe20000000a00 */
[----:B------:R-:W-:Y:S01]  /*bcb0*/  ULDC UR7, c[0x0][0x630] ;  /* 0x00018c0000077ab9 */ /* 0x000fe20000000800 */
[----:B------:R-:W-:Y:S01]  /*bcc0*/  ISETP.NE.U32.AND P0, PT, RZ, UR4, PT ;  /* 0x00000004ff007c0c */ /* 0x000fe2000bf05070 */
[----:B------:R-:W1:Y:S01]  /*bcd0*/  S2R R20, SR_CTAID.Y ;  /* 0x0000000000147919 */ /* 0x000e620000002600 */
[----:B------:R-:W-:Y:S01]  /*bce0*/  ULDC UR8, c[0x0][0x150] ;  /* 0x0000540000087ab9 */ /* 0x000fe20000000800 */
[----:B------:R-:W-:Y:S01]  /*bcf0*/  IMAD.MOV.U32 R4, RZ, RZ, R16 ;  /* 0x000000ffff047224 */ /* 0x000fe200078e0010 */
[----:B------:R-:W-:Y:S01]  /*bd00*/  ISETP.NE.AND.EX P0, PT, RZ, UR5, PT, P0 ;  /* 0x00000005ff007c0c */ /* 0x000fe2000bf05300 */
[----:B------:R-:W-:Y:S01]  /*bd10*/  IMAD.MOV.U32 R5, RZ, RZ, R17 ;  /* 0x000000ffff057224 */ /* 0x000fe200078e0011 */
[----:B0-----:R-:W-:-:S11]  /*bd20*/  I2FP.F32.U32 R22, R15 ;  /* 0x0000000f00167245 */ /* 0x001fd60000201000 */
[----:B------:R-:W-:Y:S05]  /*bd30*/  @!P0 BRA `(.L_x_303) ;  /* 0x0000000000288947 */ /* 0x000fea0003800000 */
[----:B------:R-:W-:Y:S02]  /*bd40*/  ULDC UR6, c[0x0][0x634] ;  /* 0x00018d0000067ab9 */ /* 0x000fe40000000800 */
[----:B------:R-:W-:-:S05]  /*bd50*/  IADD3 R5, P0, R16, UR6, RZ ;  /* 0x0000000610057c10 */ /* 0x000fca000ff1e0ff */
[----:B------:R-:W-:-:S04]  /*bd60*/  IMAD.X R21, RZ, RZ, R17, P0 ;  /* 0x000000ffff157224 */ /* 0x000fc800000e0611 */
[----:B------:R-:W-:-:S04]  /*bd70*/  IMAD.WIDE.U32 R6, R21, UR4, RZ ;  /* 0x0000000415067c25 */ /* 0x000fc8000f8e00ff */
[----:B------:R-:W-:-:S04]  /*bd80*/  IMAD.WIDE.U32 R6, P0, R5, UR5, R6 ;  /* 0x0000000505067c25 */ /* 0x000fc8000f800006 */
[----:B------:R-:W-:-:S04]  /*bd90*/  IMAD.WIDE.U32 R4, R5, UR4, RZ ;  /* 0x0000000405047c25 */ /* 0x000fc8000f8e00ff */
[----:B------:R-:W-:Y:S01]  /*bda0*/  IMAD.MOV.U32 R4, RZ, RZ, R7 ;  /* 0x000000ffff047224 */ /* 0x000fe200078e0007 */
[----:B------:R-:W-:Y:S01]  /*bdb0*/  IADD3 RZ, P1, R5, R6, RZ ;  /* 0x0000000605ff7210 */ /* 0x000fe20007f3e0ff */
[----:B------:R-:W-:-:S04]  /*bdc0*/  IMAD.X R5, RZ, RZ, RZ, P0 ;  /* 0x000000ffff057224 */ /* 0x000fc800000e06ff */
[----:B------:R-:W-:-:S08]  /*bdd0*/  IMAD.WIDE.U32.X R4, R21, UR5, R4, P1 ;  /* 0x0000000515047c25 */ /* 0x000fd000088e0404 */
.L_x_303:
[--C-:B------:R-:W-:Y:S01]  /*bde0*/  SHF.R.U64 R14, R4, UR7, R5.reuse ;  /* 0x00000007040e7c19 */ /* 0x100fe20008001205 */
[----:B------:R-:W-:Y:S01]  /*bdf0*/  FMUL R22, R22, UR8 ;  /* 0x0000000816167c20 */ /* 0x000fe20008400000 */
[----:B------:R-:W-:Y:S01]  /*be00*/  SHF.R.U32.HI R4, RZ, UR7, R5 ;  /* 0x00000007ff047c19 */ /* 0x000fe20008011605 */
[----:B------:R-:W0:Y:S01]  /*be10*/  LDC R6, c[0x0][0x144] ;  /* 0x00005100ff067b82 */ /* 0x000e220000000800 */
[----:B------:R-:W-:Y:S01]  /*be20*/  IADD3 R5, P0, RZ, -R14, RZ ;  /* 0x8000000eff057210 */ /* 0x000fe20007f1e0ff */
[----:B------:R-:W-:Y:S01]  /*be30*/  ULDC UR6, c[0x0][0x154] ;  /* 0x0000550000067ab9 */ /* 0x000fe20000000800 */
[----:B-1----:R-:W-:Y:S01]  /*be40*/  I2FP.F32.U32 R7, R20 ;  /* 0x0000001400077245 */ /* 0x002fe20000201000 */
[----:B------:R-:W1:Y:S01]  /*be50*/  F2I.U32.TRUNC.NTZ R22, R22 ;  /* 0x0000001600167305 */ /* 0x000e62000020f000 */
[----:B------:R-:W-:Y:S01]  /*be60*/  ULDC.64 UR4, c[0x0][0x620] ;  /* 0x0001880000047ab9 */ /* 0x000fe20000000a00 */
[----:B------:R-:W-:Y:S01]  /*be70*/  IMAD.X R4, RZ, RZ, ~R4, P0 ;  /* 0x000000ffff047224 */ /* 0x000fe200000e0e04 */
[----:B------:R-:W-:Y:S01]  /*be80*/  ISETP.NE.AND P2, PT, R2, 0x1, PT ;  /* 0x000000010200780c */ /* 0x000fe20003f45270 */
[----:B------:R-:W-:Y:S01]  /*be90*/  FMUL R23, R7, UR6 ;  /* 0x0000000607177c20 */ /* 0x000fe20008400000 */
[----:B------:R-:W2:Y:S01]  /*bea0*/  LDC R25, c[0x0][0x148] ;  /* 0x00005200ff197b82 */ /* 0x000ea20000000800 */
[----:B------:R-:W-:Y:S01]  /*beb0*/  IMAD R4, R4, UR4, RZ ;  /* 0x0000000404047c24 */ /* 0x000fe2000f8e02ff */
[----:B------:R-:W-:-:S02]  /*bec0*/  ULDC.64 UR6, c[0x0][0x640] ;  /* 0x0001900000067ab9 */ /* 0x000fc40000000a00 */
[----:B------:R-:W-:Y:S01]  /*bed0*/  ISETP.NE.U32.AND P0, PT, RZ, UR6, PT ;  /* 0x00000006ff007c0c */ /* 0x000fe2000bf05070 */
[----:B------:R-:W3:Y:S01]  /*bee0*/  F2I.U32.TRUNC.NTZ R23, R23 ;  /* 0x0000001700177305 */ /* 0x000ee2000020f000 */
[C---:B------:R-:W-:Y:S02]  /*bef0*/  IMAD R7, R5.reuse, UR5, R4 ;  /* 0x0000000505077c24 */ /* 0x040fe4000f8e0204 */
[----:B------:R-:W-:Y:S01]  /*bf00*/  IMAD.WIDE.U32 R4, R5, UR4, R16 ;  /* 0x0000000405047c25 */ /* 0x000fe2000f8e0010 */
[----:B------:R-:W-:Y:S01]  /*bf10*/  ULDC UR4, c[0x0][0x618] ;  /* 0x0001860000047ab9 */ /* 0x000fe20000000800 */
[----:B------:R-:W-:Y:S02]  /*bf20*/  ISETP.NE.AND.EX P0, PT, RZ, UR7, PT, P0 ;  /* 0x00000007ff007c0c */ /* 0x000fe4000bf05300 */
[----:B-1----:R-:W-:Y:S01]  /*bf30*/  IMAD.MOV R22, RZ, RZ, -R22 ;  /* 0x000000ffff167224 */ /* 0x002fe200078e0a16 */
[----:B------:R-:W-:-:S03]  /*bf40*/  IADD3 R5, R5, R7, RZ ;  /* 0x0000000705057210 */ /* 0x000fc60007ffe0ff */
[----:B0-----:R-:W-:Y:S01]  /*bf50*/  IMAD R15, R6, R22, R15 ;  /* 0x00000016060f7224 */ /* 0x001fe200078e020f */
[--C-:B------:R-:W-:Y:S02]  /*bf60*/  SHF.R.U64 R21, R4, UR4, R5.reuse ;  /* 0x0000000404157c19 */ /* 0x100fe40008001205 */
[----:B------:R-:W-:Y:S01]  /*bf70*/  SHF.R.U32.HI R4, RZ, UR4, R5 ;  /* 0x00000004ff047c19 */ /* 0x000fe20008011605 */
[----:B------:R-:W-:Y:S01]  /*bf80*/  ULDC UR4, c[0x0][0x608] ;  /* 0x0001820000047ab9 */ /* 0x000fe20000000800 */
[----:B---3--:R-:W-:Y:S02]  /*bf90*/  IMAD.MOV R6, RZ, RZ, -R23 ;  /* 0x000000ffff067224 */ /* 0x008fe400078e0a17 */
[--C-:B------:R-:W-:Y:S02]  /*bfa0*/  SHF.R.U64 R22, R21, UR4, R4.reuse ;  /* 0x0000000415167c19 */ /* 0x100fe40008001204 */
[----:B------:R-:W-:Y:S01]  /*bfb0*/  SHF.R.U32.HI R5, RZ, UR4, R4 ;  /* 0x00000004ff057c19 */ /* 0x000fe20008011604 */
[----:B------:R-:W-:Y:S01]  /*bfc0*/  ULDC UR4, c[0x0][0x658] ;  /* 0x0001960000047ab9 */ /* 0x000fe20000000800 */
[----:B--2---:R-:W-:-:S02]  /*bfd0*/  @P2 IMAD R15, R25, R6, R20 ;  /* 0x00000006190f2224 */ /* 0x004fc400078e0214 */
[--C-:B------:R-:W-:Y:S02]  /*bfe0*/  SHF.R.U64 R20, R22, UR4, R5.reuse ;  /* 0x0000000416147c19 */ /* 0x100fe40008001205 */
[----:B------:R-:W-:-:S03]  /*bff0*/  SHF.R.U32.HI R23, RZ, UR4, R5 ;  /* 0x00000004ff177c19 */ /* 0x000fc60008011605 */
[----:B------:R-:W-:Y:S02]  /*c000*/  IMAD.MOV.U32 R6, RZ, RZ, R20 ;  /* 0x000000ffff067224 */ /* 0x000fe400078e0014 */
[----:B------:R-:W-:Y:S01]  /*c010*/  IMAD.MOV.U32 R5, RZ, RZ, R23 ;  /* 0x000000ffff057224 */ /* 0x000fe200078e0017 */
[----:B------:R-:W-:Y:S06]  /*c020*/  @!P0 BRA `(.L_x_304) ;  /* 0x00000000002c8947 */ /* 0x000fec0003800000 */
        /* <DEDUP_REMOVED lines=9> */
[----:B------:R-:W-:-:S04]  /*c0c0*/  IMAD.WIDE.U32.X R4, R23, UR7, R4, P1 ;  /* 0x0000000717047c25 */ /* 0x000fc800088e0404 */
[----:B------:R-:W-:-:S07]  /*c0d0*/  IMAD.MOV.U32 R6, RZ, RZ, R4 ;  /* 0x000000ffff067224 */ /* 0x000fce00078e0004 */
.L_x_304:
[----:B------:R-:W-:Y:S01]  /*c0e0*/  ULDC UR4, c[0x0][0x648] ;  /* 0x0001920000047ab9 */ /* 0x000fe20000000800 */
[----:B------:R-:W-:Y:S01]  /*c0f0*/  LOP3.LUT R4, R22, UR17, RZ, 0xc0, !PT ;  /* 0x0000001116047c12 */ /* 0x000fe2000f8ec0ff */
[----:B------:R-:W-:Y:S01]  /*c100*/  ULDC UR5, c[0x0][0x610] ;  /* 0x0001840000057ab9 */ /* 0x000fe20000000800 */
[----:B------:R-:W-:Y:S01]  /*c110*/  SHF.R.U64 R5, R6, UR4, R5 ;  /* 0x0000000406057c19 */ /* 0x000fe20008001205 */
[----:B------:R-:W-:Y:S01]  /*c120*/  ULDC UR4, c[0x0][0x638] ;  /* 0x00018e0000047ab9 */ /* 0x000fe20000000800 */
[----:B------:R-:W-:Y:S02]  /*c130*/  LOP3.LUT R21, R21, UR16, RZ, 0xc0, !PT ;  /* 0x0000001015157c12 */ /* 0x000fe4000f8ec0ff */
[C---:B------:R-:W-:Y:S01]  /*c140*/  IADD3 R7, -R5.reuse, RZ, RZ ;  /* 0x000000ff05077210 */ /* 0x040fe20007ffe1ff */
[----:B------:R-:W-:-:S04]  /*c150*/  IMAD R4, R5, UR18, R4 ;  /* 0x0000001205047c24 */ /* 0x000fc8000f8e0204 */
[----:B------:R-:W-:Y:S01]  /*c160*/  IMAD R20, R7, UR4, R20 ;  /* 0x0000000407147c24 */ /* 0x000fe2000f8e0214 */
[----:B------:R-:W-:Y:S01]  /*c170*/  ULDC UR4, c[0x0][0x600] ;  /* 0x0001800000047ab9 */ /* 0x000fe20000000800 */
[----:B------:R-:W-:Y:S02]  /*c180*/  IMAD R15, R4, UR5, R15 ;  /* 0x00000005040f7c24 */ /* 0x000fe4000f8e020f */
[----:B------:R-:W-:Y:S02]  /*c190*/  IMAD R6, R20, UR4, R21 ;  /* 0x0000000414067c24 */ /* 0x000fe4000f8e0215 */
[----:B------:R-:W-:-:S03]  /*c1a0*/  IMAD.MOV.U32 R4, RZ, RZ, 0x1 ;  /* 0x00000001ff047424 */ /* 0x000fc600078e00ff */
[----:B------:R-:W-:Y:S02]  /*c1b0*/  SEL R20, R6, R15, !P2 ;  /* 0x0000000f06147207 */ /* 0x000fe40005000000 */
[----:B------:R-:W-:Y:S01]  /*c1c0*/  SEL R21, R15, R6, !P2 ;  /* 0x000000060f157207 */ /* 0x000fe20005000000 */
[----:B------:R-:W-:-:S07]  /*c1d0*/  IMAD.MOV.U32 R6, RZ, RZ, R14 ;  /* 0x000000ffff067224 */ /* 0x000fce00078e000e */
.L_x_302:
[----:B------:R-:W-:Y:S05]  /*c1e0*/  BSYNC B1 ;  /* 0x0000000000017941 */ /* 0x000fea0003800000 */
.L_x_301:
[----:B------:R-:W-:-:S13]  /*c1f0*/  LOP3.LUT P0, RZ, R4, 0xff, RZ, 0xc0, !PT ;  /* 0x000000ff04ff7812 */ /* 0x000fda000780c0ff */
[----:B------:R-:W-:Y:S05]  /*c200*/  @P0 BRA `(.L_x_305) ;  /* 0xfffffff400400947 */ /* 0x000fea000383ffff */
[----:B------:R-:W-:Y:S05]  /*c210*/  BSYNC B0 ;  /* 0x0000000000007941 */ /* 0x000fea0003800000 */
.L_x_294:
[----:B------:R-:W-:-:S03]  /*c220*/  UMOV UR4, 0xffffffff ;  /* 0xffffffff00047882 */ /* 0x000fc60000000000 */
[----:B------:R-:W-:Y:S05]  /*c230*/  BRA.DIV UR4, `(.L_x_306) ;  /* 0x0000000604387947 */ /* 0x000fea000b800000 */
[----:B------:R-:W-:-:S13]  /*c240*/  ELECT P6, URZ, PT ;  /* 0x00000000003f782f */ /* 0x000fda00038c0000 */
.L_x_321:
[----:B------:R-:W-:Y:S04]  /*c250*/  BSSY B0, `(.L_x_307) ;  /* 0x0000034000007945 */ /* 0x000fe80003800000 */
[----:B------:R-:W-:Y:S05]  /*c260*/  @!P6 BRA `(.L_x_308) ;  /* 0x0000000000c8e947 */ /* 0x000fea0003800000 */
[----:B------:R-:W-:-:S04]  /*c270*/  LOP3.LUT R19, R19, 0x2, RZ, 0xfc, !PT ;  /* 0x0000000213137812 */ /* 0x000fc800078efcff */
[----:B------:R-:W-:-:S13]  /*c280*/  ISETP.NE.AND P0, PT, R19, 0x3, PT ;  /* 0x000000031300780c */ /* 0x000fda0003f05270 */
[----:B------:R-:W-:Y:S05]  /*c290*/  @!P0 BRA `(.L_x_309) ;  /* 0x0000000000048947 */ /* 0x000fea0003800000 */
[----:B------:R-:W-:Y:S01]  /*c2a0*/  BPT.TRAP 0x1 ;  /* 0x000000040000795c */ /* 0x000fe20000300000 */
.L_x_309:
[----:B------:R-:W0:Y:S01]  /*c2b0*/  S2R R5, SR_CgaCtaId ;  /* 0x0000000000057919 */ /* 0x000e220000008800 */
[----:B------:R-:W-:Y:S02]  /*c2c0*/  MOV R2, 0x400 ;  /* 0x0000040000027802 */ /* 0x000fe40000000f00 */
[----:B------:R-:W-:Y:S02]  /*c2d0*/  SHF.L.U32 R4, R0, 0x1f, RZ ;  /* 0x0000001f00047819 */ /* 0x000fe400000006ff */
[----:B0-----:R-:W-:-:S05]  /*c2e0*/  LEA R2, R5, R2, 0x18 ;  /* 0x0000000205027211 */ /* 0x001fca00078ec0ff */
[----:B------:R-:W-:-:S04]  /*c2f0*/  VIADD R2, R2, 0x28 ;  /* 0x0000002802027836 */ /* 0x000fc80000000000 */
[C---:B------:R-:W-:Y:S02]  /*c300*/  IMAD R7, R3.reuse, 0x8, R2 ;  /* 0x0000000803077824 */ /* 0x040fe400078e0202 */
[----:B------:R-:W-:Y:S02]  /*c310*/  VIADD R3, R3, 0x1 ;  /* 0x0000000103037836 */ /* 0x000fe40000000000 */
[----:B------:R-:W0:Y:S03]  /*c320*/  SYNCS.PHASECHK.TRANS64.TRYWAIT P0, [R7+URZ], R4 ;  /* 0x00000004070075a7 */ /* 0x000e26000800017f */
[----:B------:R-:W-:-:S04]  /*c330*/  ISETP.NE.AND P1, PT, R3, 0x5, PT ;  /* 0x000000050300780c */ /* 0x000fc80003f25270 */
[----:B------:R-:W-:Y:S02]  /*c340*/  SEL R5, RZ, 0x1, P1 ;  /* 0x00000001ff057807 */ /* 0x000fe40000800000 */
[----:B------:R-:W-:Y:S02]  /*c350*/  SEL R3, R3, RZ, P1 ;  /* 0x000000ff03037207 */ /* 0x000fe40000800000 */
[----:B------:R-:W-:-:S03]  /*c360*/  LOP3.LUT R6, R0, R5, RZ, 0x3c, !PT ;  /* 0x0000000500067212 */ /* 0x000fc600078e3cff */
[----:B------:R-:W-:Y:S01]  /*c370*/  IMAD R8, R3, 0x8, R2 ;  /* 0x0000000803087824 */ /* 0x000fe200078e0202 */
[----:B------:R-:W-:Y:S01]  /*c380*/  SHF.L.U32 R5, R6, 0x1f, RZ ;  /* 0x0000001f06057819 */ /* 0x000fe200000006ff */
[----:B0-----:R-:W-:Y:S06]  /*c390*/  @!P0 BRA `(.L_x_310) ;  /* 0x0000000400008947 */ /* 0x001fec0003800000 */
.L_x_322:
[----:B------:R-:W1:Y:S01]  /*c3a0*/  SYNCS.PHASECHK.TRANS64.TRYWAIT P0, [R8+URZ], R5 ;  /* 0x00000005080075a7 */ /* 0x000e62000800017f */
[----:B------:R-:W-:-:S05]  /*c3b0*/  VIADD R0, R3, 0x1 ;  /* 0x0000000103007836 */ /* 0x000fca0000000000 */
[----:B------:R-:W-:-:S04]  /*c3c0*/  ISETP.NE.AND P1, PT, R0, 0x5, PT ;  /* 0x000000050000780c */ /* 0x000fc80003f25270 */
[----:B------:R-:W-:Y:S02]  /*c3d0*/  SEL R3, RZ, 0x1, P1 ;  /* 0x00000001ff037807 */ /* 0x000fe40000800000 */
[----:B0-----:R-:W-:Y:S02]  /*c3e0*/  SEL R7, R0, RZ, P1 ;  /* 0x000000ff00077207 */ /* 0x001fe40000800000 */
[----:B------:R-:W-:Y:S02]  /*c3f0*/  LOP3.LUT R6, R6, R3, RZ, 0x3c, !PT ;  /* 0x0000000306067212 */ /* 0x000fe400078e3cff */
[----:B------:R-:W-:Y:S02]  /*c400*/  LEA R9, R7, R2, 0x3 ;  /* 0x0000000207097211 */ /* 0x000fe400078e18ff */
[----:B------:R-:W-:Y:S01]  /*c410*/  SHF.L.U32 R4, R6, 0x1f, RZ ;  /* 0x0000001f06047819 */ /* 0x000fe200000006ff */
[----:B-1----:R-:W-:Y:S06]  /*c420*/  @!P0 BRA `(.L_x_311) ;  /* 0x0000000000f08947 */ /* 0x002fec0003800000 */
.L_x_323:
[----:B------:R-:W1:Y:S01]  /*c430*/  SYNCS.PHASECHK.TRANS64.TRYWAIT P0, [R9+URZ], R4 ;  /* 0x00000004090075a7 */ /* 0x000e62000800017f */
[----:B------:R-:W-:-:S05]  /*c440*/  VIADD R0, R7, 0x1 ;  /* 0x0000000107007836 */ /* 0x000fca0000000000 */
[----:B------:R-:W-:-:S04]  /*c450*/  ISETP.NE.AND P1, PT, R0, 0x5, PT ;  /* 0x000000050000780c */ /* 0x000fc80003f25270 */
[----:B------:R-:W-:Y:S02]  /*c460*/  SEL R3, RZ, 0x1, P1 ;  /* 0x00000001ff037807 */ /* 0x000fe40000800000 */
[----:B------:R-:W-:Y:S02]  /*c470*/  SEL R7, R0, RZ, P1 ;  /* 0x000000ff00077207 */ /* 0x000fe40000800000 */
[----:B------:R-:W-:-:S03]  /*c480*/  LOP3.LUT R11, R6, R3, RZ, 0x3c, !PT ;  /* 0x00000003060b7212 */ /* 0x000fc600078e3cff */
[----:B------:R-:W-:Y:S01]  /*c490*/  IMAD R6, R7, 0x8, R2 ;  /* 0x0000000807067824 */ /* 0x000fe200078e0202 */
[----:B0-----:R-:W-:Y:S01]  /*c4a0*/  SHF.L.U32 R5, R11, 0x1f, RZ ;  /* 0x0000001f0b057819 */ /* 0x001fe200000006ff */
[----:B-1----:R-:W-:Y:S06]  /*c4b0*/  @!P0 BRA `(.L_x_312) ;  /* 0x0000000000e08947 */ /* 0x002fec0003800000 */
.L_x_324:
[----:B------:R-:W1:Y:S01]  /*c4c0*/  SYNCS.PHASECHK.TRANS64.TRYWAIT P0, [R6+URZ], R5 ;  /* 0x00000005060075a7 */ /* 0x000e62000800017f */
[----:B------:R-:W-:-:S05]  /*c4d0*/  VIADD R0, R7, 0x1 ;  /* 0x0000000107007836 */ /* 0x000fca0000000000 */
[----:B------:R-:W-:-:S04]  /*c4e0*/  ISETP.NE.AND P1, PT, R0, 0x5, PT ;  /* 0x000000050000780c */ /* 0x000fc80003f25270 */
[----:B0-----:R-:W-:Y:S02]  /*c4f0*/  SEL R4, RZ, 0x1, P1 ;  /* 0x00000001ff047807 */ /* 0x001fe40000800000 */
[----:B------:R-:W-:Y:S02]  /*c500*/  SEL R3, R0, RZ, P1 ;  /* 0x000000ff00037207 */ /* 0x000fe40000800000 */
[----:B------:R-:W-:Y:S01]  /*c510*/  LOP3.LUT R0, R11, R4, RZ, 0x3c, !PT ;  /* 0x000000040b007212 */ /* 0x000fe200078e3cff */
[----:B-1----:R-:W-:Y:S06]  /*c520*/  @!P0 BRA `(.L_x_313) ;  /* 0x0000000000d88947 */ /* 0x002fec0003800000 */
.L_x_325:
[----:B------:R-:W-:Y:S01]  /*c530*/  IMAD R3, R3, 0x8, R2 ;  /* 0x0000000803037824 */ /* 0x000fe200078e0202 */
[----:B------:R-:W-:-:S07]  /*c540*/  SHF.L.U32 R0, R0, 0x1f, RZ ;  /* 0x0000001f00007819 */ /* 0x000fce00000006ff */
.L_x_314:
[----:B-1----:R1:W2:Y:S02]  /*c550*/  SYNCS.PHASECHK.TRANS64.TRYWAIT P0, [R3+URZ], R0 ;  /* 0x00000000030075a7 */ /* 0x0022a4000800017f */
[----:B--2---:R-:W-:Y:S05]  /*c560*/  @!P0 NANOSLEEP.SYNCS 0x989680 ;  /* 0x009896800000895d */ /* 0x004fea0003900000 */
[----:B------:R-:W2:Y:S02]  /*c570*/  @!P0 SYNCS.PHASECHK.TRANS64 P0, [R3+URZ], R0 ;  /* 0x00000000030085a7 */ /* 0x000ea4000800007f */
[----:B--2---:R-:W-:Y:S05]  /*c580*/  @!P0 BRA `(.L_x_314) ;  /* 0xfffffffc00f08947 */ /* 0x004fea000383ffff */
.L_x_308:
[----:B------:R-:W-:Y:S05]  /*c590*/  BSYNC B0 ;  /* 0x0000000000007941 */ /* 0x000fea0003800000 */
.L_x_307:
[----:B------:R-:W-:Y:S05]  /*c5a0*/  EXIT ;  /* 0x000000000000794d */ /* 0x000fea0003800000 */
.L_x_21:
[----:B----4-:R4:W0:Y:S02]  /*c5b0*/  SYNCS.PHASECHK.TRANS64.TRYWAIT P1, [R3+URZ], R0 ;  /* 0x00000000030075a7 */ /* 0x010824000802017f */
[----:B0-----:R-:W-:Y:S05]  /*c5c0*/  @!P1 NANOSLEEP.SYNCS 0x989680 ;  /* 0x009896800000995d */ /* 0x001fea0003900000 */
[----:B------:R-:W0:Y:S02]  /*c5d0*/  @!P1 SYNCS.PHASECHK.TRANS64 P1, [R3+URZ], R0 ;  /* 0x00000000030095a7 */ /* 0x000e24000802007f */
[----:B0-----:R-:W-:Y:S05]  /*c5e0*/  @!P1 BRA `(.L_x_21) ;  /* 0xfffffffc00f09947 */ /* 0x001fea000383ffff */
[----:B------:R-:W-:Y:S05]  /*c5f0*/  BRA `(.L_x_20) ;  /* 0xffffff4c00d07947 */ /* 0x000fea000383ffff */
.L_x_26:
[----:B-1----:R1:W3:Y:S02]  /*c600*/  SYNCS.PHASECHK.TRANS64.TRYWAIT P1, [R5+URZ], R4 ;  /* 0x00000004050075a7 */ /* 0x0022e4000802017f */
[----:B---3--:R-:W-:Y:S05]  /*c610*/  @!P1 NANOSLEEP.SYNCS 0x989680 ;  /* 0x009896800000995d */ /* 0x008fea0003900000 */
[----:B------:R-:W3:Y:S02]  /*c620*/  @!P1 SYNCS.PHASECHK.TRANS64 P1, [R5+URZ], R4 ;  /* 0x00000004050095a7 */ /* 0x000ee4000802007f */
[----:B---3--:R-:W-:Y:S05]  /*c630*/  @!P1 BRA `(.L_x_26) ;  /* 0xfffffffc00f09947 */ /* 0x008fea000383ffff */
[----:B------:R-:W-:Y:S05]  /*c640*/  BRA `(.L_x_25) ;  /* 0xffffff5400107947 */ /* 0x000fea000383ffff */
.L_x_295:
[----:B------:R-:W-:Y:S01]  /*c650*/  BSSY B1, `(.L_x_315) ;  /* 0x0000006000017945 */ /* 0x000fe20003800000 */
[----:B------:R-:W-:-:S07]  /*c660*/  IMAD.MOV.U32 R15, RZ, RZ, -0x1 ;  /* 0xffffffffff0f7424 */ /* 0x000fce00078e00ff */
[----:B------:R-:W-:Y:S05]  /*c670*/  WARPSYNC.COLLECTIVE R15, `(.L_x_316) ;  /* 0x000000000f0c7348 */ /* 0x000fea0003c00000 */
[----:B------:R-:W-:Y:S02]  /*c680*/  ELECT P6, UR62, PT ;  /* 0x00000000003e782f */ /* 0x000fe400038c0000 */
[----:B------:R-:W-:Y:S01]  /*c690*/  MOV R14, UR62 ;  /* 0x0000003e000e7c02 */ /* 0x000fe20008000f00 */
[----:B------:R-:W-:Y:S10]  /*c6a0*/  ENDCOLLECTIVE ;  /* 0x000000000000791b */ /* 0x000ff40003800000 */
.L_x_316:
[----:B------:R-:W-:Y:S05]  /*c6b0*/  BSYNC B1 ;  /* 0x0000000000017941 */ /* 0x000fea0003800000 */
.L_x_315:
[----:B------:R-:W-:Y:S05]  /*c6c0*/  BRA `(.L_x_317) ;  /* 0xfffffff0001c7947 */ /* 0x000fea000383ffff */
.L_x_298:
[----:B-1----:R1:W2:Y:S02]  /*c6d0*/  SYNCS.PHASECHK.TRANS64.TRYWAIT P0, [R23+URZ+0x28], R14 ;  /* 0x0000280e170075a7 */ /* 0x0022a4000800017f */
[----:B--2---:R-:W-:Y:S05]  /*c6e0*/  @!P0 NANOSLEEP.SYNCS 0x989680 ;  /* 0x009896800000895d */ /* 0x004fea0003900000 */
[----:B------:R-:W2:Y:S02]  /*c6f0*/  @!P0 SYNCS.PHASECHK.TRANS64 P0, [R23+URZ+0x28], R14 ;  /* 0x0000280e170085a7 */ /* 0x000ea4000800007f */
[----:B--2---:R-:W-:Y:S05]  /*c700*/  @!P0 BRA `(.L_x_298) ;  /* 0xfffffffc00f08947 */ /* 0x004fea000383ffff */
[----:B------:R-:W-:Y:S05]  /*c710*/  BRA `(.L_x_318) ;  /* 0xfffffff000547947 */ /* 0x000fea000383ffff */
.L_x_306:
[----:B------:R-:W-:Y:S01]  /*c720*/  BSSY B0, `(.L_x_319) ;  /* 0x0000006000007945 */ /* 0x000fe20003800000 */
[----:B------:R-:W-:-:S07]  /*c730*/  IMAD.MOV.U32 R15, RZ, RZ, -0x1 ;  /* 0xffffffffff0f7424 */ /* 0x000fce00078e00ff */
[----:B------:R-:W-:Y:S05]  /*c740*/  WARPSYNC.COLLECTIVE R15, `(.L_x_320) ;  /* 0x000000000f0c7348 */ /* 0x000fea0003c00000 */
[----:B------:R-:W-:Y:S02]  /*c750*/  ELECT P6, UR62, PT ;  /* 0x00000000003e782f */ /* 0x000fe400038c0000 */
[----:B------:R-:W-:Y:S01]  /*c760*/  MOV R14, UR62 ;  /* 0x0000003e000e7c02 */ /* 0x000fe20008000f00 */
[----:B------:R-:W-:Y:S10]  /*c770*/  ENDCOLLECTIVE ;  /* 0x000000000000791b */ /* 0x000ff40003800000 */
.L_x_320:
[----:B------:R-:W-:Y:S05]  /*c780*/  BSYNC B0 ;  /* 0x0000000000007941 */ /* 0x000fea0003800000 */
.L_x_319:
[----:B------:R-:W-:Y:S05]  /*c790*/  BRA `(.L_x_321) ;  /* 0xfffffff800ac7947 */ /* 0x000fea000383ffff */
.L_x_310:
[----:B0-----:R0:W1:Y:S02]  /*c7a0*/  SYNCS.PHASECHK.TRANS64.TRYWAIT P0, [R7+URZ], R4 ;  /* 0x00000004070075a7 */ /* 0x001064000800017f */
[----:B-1----:R-:W-:Y:S05]  /*c7b0*/  @!P0 NANOSLEEP.SYNCS 0x989680 ;  /* 0x009896800000895d */ /* 0x002fea0003900000 */
[----:B------:R-:W1:Y:S02]  /*c7c0*/  @!P0 SYNCS.PHASECHK.TRANS64 P0, [R7+URZ], R4 ;  /* 0x00000004070085a7 */ /* 0x000e64000800007f */
[----:B-1----:R-:W-:Y:S05]  /*c7d0*/  @!P0 BRA `(.L_x_310) ;  /* 0xfffffffc00f08947 */ /* 0x002fea000383ffff */
[----:B------:R-:W-:Y:S05]  /*c7e0*/  BRA `(.L_x_322) ;  /* 0xfffffff800ec7947 */ /* 0x000fea000383ffff */
.L_x_311:
[----:B0-----:R0:W1:Y:S02]  /*c7f0*/  SYNCS.PHASECHK.TRANS64.TRYWAIT P0, [R8+URZ], R5 ;  /* 0x00000005080075a7 */ /* 0x001064000800017f */
[----:B-1----:R-:W-:Y:S05]  /*c800*/  @!P0 NANOSLEEP.SYNCS 0x989680 ;  /* 0x009896800000895d */ /* 0x002fea0003900000 */
[----:B------:R-:W1:Y:S02]  /*c810*/  @!P0 SYNCS.PHASECHK.TRANS64 P0, [R8+URZ], R5 ;  /* 0x00000005080085a7 */ /* 0x000e64000800007f */
[----:B-1----:R-:W-:Y:S05]  /*c820*/  @!P0 BRA `(.L_x_311) ;  /* 0xfffffffc00f08947 */ /* 0x002fea000383ffff */
[----:B------:R-:W-:Y:S05]  /*c830*/  BRA `(.L_x_323) ;  /* 0xfffffff800fc7947 */ /* 0x000fea000383ffff */
.L_x_312:
[----:B0-----:R0:W1:Y:S02]  /*c840*/  SYNCS.PHASECHK.TRANS64.TRYWAIT P0, [R9+URZ], R4 ;  /* 0x00000004090075a7 */ /* 0x001064000800017f */
[----:B-1----:R-:W-:Y:S05]  /*c850*/  @!P0 NANOSLEEP.SYNCS 0x989680 ;  /* 0x009896800000895d */ /* 0x002fea0003900000 */
[----:B------:R-:W1:Y:S02]  /*c860*/  @!P0 SYNCS.PHASECHK.TRANS64 P0, [R9+URZ], R4 ;  /* 0x00000004090085a7 */ /* 0x000e64000800007f */
[----:B-1----:R-:W-:Y:S05]  /*c870*/  @!P0 BRA `(.L_x_312) ;  /* 0xfffffffc00f08947 */ /* 0x002fea000383ffff */
[----:B------:R-:W-:Y:S05]  /*c880*/  BRA `(.L_x_324) ;  /* 0xfffffffc000c7947 */ /* 0x000fea000383ffff */
.L_x_313:
[----:B0-----:R0:W1:Y:S02]  /*c890*/  SYNCS.PHASECHK.TRANS64.TRYWAIT P0, [R6+URZ], R5 ;  /* 0x00000005060075a7 */ /* 0x001064000800017f */
[----:B-1----:R-:W-:Y:S05]  /*c8a0*/  @!P0 NANOSLEEP.SYNCS 0x989680 ;  /* 0x009896800000895d */ /* 0x002fea0003900000 */
[----:B------:R-:W1:Y:S02]  /*c8b0*/  @!P0 SYNCS.PHASECHK.TRANS64 P0, [R6+URZ], R5 ;  /* 0x00000005060085a7 */ /* 0x000e64000800007f */
[----:B-1----:R-:W-:Y:S05]  /*c8c0*/  @!P0 BRA `(.L_x_313) ;  /* 0xfffffffc00f08947 */ /* 0x002fea000383ffff */
[----:B------:R-:W-:Y:S05]  /*c8d0*/  BRA `(.L_x_325) ;  /* 0xfffffffc00147947 */ /* 0x000fea000383ffff */
.L_x_326:
[----:B------:R-:W-:-:S00]  /*c8e0*/  BRA `(.L_x_326) ;  /* 0xfffffffc00fc7947 */ /* 0x000fc0000383ffff */
[----:B------:R-:W-:-:S00]  /*c8f0*/  NOP ;  /* 0x0000000000007918 */ /* 0x000fc00000000000 */
        /* <DEDUP_REMOVED lines=8> */
.L_x_327:


//--------------------- .nv.global.init           --------------------------
	.section	.nv.global.init,"aw",@progbits
.nv.global.init:
	.type		$str$22,@object
	.size		$str$22,($str$23 - $str$22)
$str$22:
        /*0000*/ 	.byte	0x6b, 0x5f, 0x74, 0x69, 0x6c, 0x65, 0x5f, 0x63, 0x6f, 0x75, 0x6e, 0x74, 0x20, 0x3e, 0x3d, 0x20
        /*0010*/ 	.byte	0x31, 0x00
	.type		$str$23,@object
	.size		$str$23,(__unnamed_1 - $str$23)
$str$23:
        /*0012*/ 	.byte	0x2f, 0x74, 0x6d, 0x70, 0x2f, 0x63, 0x75, 0x74, 0x6c, 0x61, 0x73, 0x73, 0x5f, 0x73, 0x77, 0x65
        /*0022*/ 	.byte	0x65, 0x70, 0x5f, 0x73, 0x72, 0x63, 0x2f, 0x69, 0x6e, 0x63, 0x6c, 0x75, 0x64, 0x65, 0x2f, 0x63
        /*0032*/ 	.byte	0x75, 0x74, 0x6c, 0x61, 0x73, 0x73, 0x2f, 0x67, 0x65, 0x6d, 0x6d, 0x2f, 0x63, 0x6f, 0x6c, 0x6c
        /*0042*/ 	.byte	0x65, 0x63, 0x74, 0x69, 0x76, 0x65, 0x2f, 0x73, 0x6d, 0x39, 0x30, 0x5f, 0x6d, 0x6d, 0x61, 0x5f
        /*0052*/ 	.byte	0x74, 0x6d, 0x61, 0x5f, 0x67, 0x6d, 0x6d, 0x61, 0x5f, 0x73, 0x73, 0x5f, 0x77, 0x61, 0x72, 0x70
        /*0062*/ 	.byte	0x73, 0x70, 0x65, 0x63, 0x69, 0x61, 0x6c, 0x69, 0x7a, 0x65, 0x64, 0x2e, 0x68, 0x70, 0x70, 0x00
	.type		__unnamed_1,@object
	.size		__unnamed_1,(.L_0 - __unnamed_1)
__unnamed_1:
        /*0072*/ 	.byte	0x76, 0x6f, 0x69, 0x64, 0x20, 0x63, 0x75, 0x74, 0x6c, 0x61, 0x73, 0x73, 0x3a, 0x3a, 0x67, 0x65
        /* <DEDUP_REMOVED lines=180> */
        /*0bc2*/ 	.byte	0x6e, 0x74, 0x69, 0x74, 0x79, 0x5d, 0x00
.L_0:


//--------------------- .nv.shared._ZN7cutlass13device_kernelINS_4gemm6kernel13GemmUniversalIN4cute5tupleIJiiiiEEENS1_10collective13CollectiveMmaINS1_34MainloopSm90TmaGmmaWarpSpecializedILi5ENS5_IJNS4_1CILi2EEENSA_ILi1EEESC_EEENS1_35KernelTmaWarpSpecializedCooperativeEEENS5_IJNSA_ILi256EEENSA_ILi128EEENSA_ILi64EEEEEENS_6half_tENS5_IJlSC_lEEESK_SL_NS4_8TiledMMAINS4_8MMA_AtomIJNS4_4SM904GMMA26MMA_64x128x16_F32F16F16_SSILNSP_5MajorE0ELSR_0ELNSP_7ScaleInE1ELSS_1EEEEEENS4_6LayoutISD_NS5_IJSC_NSA_ILi0EEESW_EEEEENS5_IJNS4_10UnderscoreESZ_SZ_EEEEENS4_13SM90_TMA_LOADENS4_14ComposedLayoutINS4_7SwizzleILi3ELi4ELi3EEENS4_18smem_ptr_flag_bitsILi16EEENSV_INS5_IJNSA_ILi8EEESI_EEENS5_IJSI_SC_EEEEEEEvNS4_8identityENS4_23SM90_TMA_LOAD_MULTICASTES1C_vS1D_EENS_8epilogue10collective6detail29Sm90TmaWarpSpecializedAdapterINS1H_15DefaultEpilogueISK_SL_SL_NS1G_6thread17LinearCombinationISK_Li1EffLNS1L_9ScaleType4KindE0ELNS_15FloatRoundStyleE2ESK_EENS1_15EpilogueDefaultEEEEEvvEEEEvNT_6ParamsE --------------------------
	.section	.nv.shared._ZN7cutlass13device_kernelINS_4gemm6kernel13GemmUniversalIN4cute5tupleIJiiiiEEENS1_10collective13CollectiveMmaINS1_34MainloopSm90TmaGmmaWarpSpecializedILi5ENS5_IJNS4_1CILi2EEENSA_ILi1EEESC_EEENS1_35KernelTmaWarpSpecializedCooperativeEEENS5_IJNSA_ILi256EEENSA_ILi128EEENSA_ILi64EEEEEENS_6half_tENS5_IJlSC_lEEESK_SL_NS4_8TiledMMAINS4_8MMA_AtomIJNS4_4SM904GMMA26MMA_64x128x16_F32F16F16_SSILNSP_5MajorE0ELSR_0ELNSP_7ScaleInE1ELSS_1EEEEEENS4_6LayoutISD_NS5_IJSC_NSA_ILi0EEESW_EEEEENS5_IJNS4_10UnderscoreESZ_SZ_EEEEENS4_13SM90_TMA_LOADENS4_14ComposedLayoutINS4_7SwizzleILi3ELi4ELi3EEENS4_18smem_ptr_flag_bitsILi16EEENSV_INS5_IJNSA_ILi8EEESI_EEENS5_IJSI_SC_EEEEEEEvNS4_8identityENS4_23SM90_TMA_LOAD_MULTICASTES1C_vS1D_EENS_8epilogue10collective6detail29Sm90TmaWarpSpecializedAdapterINS1H_15DefaultEpilogueISK_SL_SL_NS1G_6thread17LinearCombinationISK_Li1EffLNS1L_9ScaleType4KindE0ELNS_15FloatRoundStyleE2ESK_EENS1_15EpilogueDefaultEEEEEvvEEEEvNT_6ParamsE,"aw",@nobits
	.sectionflags	@""
	.align	16
	.zero		1024


//--------------------- .nv.shared.reserved.0     --------------------------
	.section	.nv.shared.reserved.0,"aw",@nobits
	.weak		__nv_reservedSMEM_offset_0_alias
	.size		__nv_reservedSMEM_offset_0_alias, 0, 0
	.other		__nv_reservedSMEM_offset_0_alias,@"STO_CUDA_RESERVED_SHARED STV_DEFAULT"
__nv_reservedSMEM_offset_0_alias:
	.zero		0


//--------------------- .nv.global                --------------------------
	.section	.nv.global,"aw",@nobits
.nv.global:
	.type		_ZN39_INTERNAL_af51d839_4_k_cu_1cef3c36_40834cute1_E,@object
	.size		_ZN39_INTERNAL_af51d839_4_k_cu_1cef3c36_40834cute1_E,(_ZN39_INTERNAL_af51d839_4_k_cu_1cef3c36_40834cuda3std3__45__cpo6cbeginE - _ZN39_INTERNAL_af51d839_4_k_cu_1cef3c36_40834cute1_E)
_ZN39_INTERNAL_af51d839_4_k_cu_1cef3c36_40834cute1_E:
	.zero		1
	.type		_ZN39_INTERNAL_af51d839_4_k_cu_1cef3c36_40834cuda3std3__45__cpo6cbeginE,@object
	.size		_ZN39_INTERNAL_af51d839_4_k_cu_1cef3c36_40834cuda3std3__45__cpo6cbeginE,(_ZN39_INTERNAL_af51d839_4_k_cu_1cef3c36_40834cuda3std3__48in_placeE - _ZN39_INTERNAL_af51d839_4_k_cu_1cef3c36_40834cuda3std3__45__cpo6cbeginE)
_ZN39_INTERNAL_af51d839_4_k_cu_1cef3c36_40834cuda3std3__45__cpo6cbeginE:
	.zero		1
	.type		_ZN39_INTERNAL_af51d839_4_k_cu_1cef3c36_40834cuda3std3__48in_placeE,@object
	.size		_ZN39_INTERNAL_af51d839_4_k_cu_1cef3c36_40834cuda3std3__48in_placeE,(_ZN39_INTERNAL_af51d839_4_k_cu_1cef3c36_40834cuda3std6ranges3__45__cpo9iter_moveE - _ZN39_INTERNAL_af51d839_4_k_cu_1cef3c36_40834cuda3std3__48in_placeE)
_ZN39_INTERNAL_af51d839_4_k_cu_1cef3c36_40834cuda3std3__48in_placeE:
	.zero		1
	.type		_ZN39_INTERNAL_af51d839_4_k_cu_1cef3c36_40834cuda3std6ranges3__45__cpo9iter_moveE,@object
	.size		_ZN39_INTERNAL_af51d839_4_k_cu_1cef3c36_40834cuda3std6ranges3__45__cpo9iter_moveE,(_ZN39_INTERNAL_af51d839_4_k_cu_1cef3c36_40834cuda3std3__45__cpo5beginE - _ZN39_INTERNAL_af51d839_4_k_cu_1cef3c36_40834cuda3std6ranges3__45__cpo9iter_moveE)
_ZN39_INTERNAL_af51d839_4_k_cu_1cef3c36_40834cuda3std6ranges3__45__cpo9iter_moveE:
	.zero		1
	.type		_ZN39_INTERNAL_af51d839_4_k_cu_1cef3c36_40834cuda3std3__45__cpo5beginE,@object
	.size		_ZN39_INTERNAL_af51d839_4_k_cu_1cef3c36_40834cuda3std3__45__cpo5beginE,(_ZN39_INTERNAL_af51d839_4_k_cu_1cef3c36_40834cuda3std3__441_GLOBAL__N__af51d839_4_k_cu_1cef3c36_40836ignoreE - _ZN39_INTERNAL_af51d839_4_k_cu_1cef3c36_40834cuda3std3__45__cpo5beginE)
_ZN39_INTERNAL_af51d839_4_k_cu_1cef3c36_40834cuda3std3__45__cpo5beginE:
	.zero		1
	.type		_ZN39_INTERNAL_af51d839_4_k_cu_1cef3c36_40834cuda3std3__441_GLOBAL__N__af51d839_4_k_cu_1cef3c36_40836ignoreE,@object
	.size		_ZN39_INTERNAL_af51d839_4_k_cu_1cef3c36_40834cuda3std3__441_GLOBAL__N__af51d839_4_k_cu_1cef3c36_40836ignoreE,(_ZN39_INTERNAL_af51d839_4_k_cu_1cef3c36_40834cute7productE - _ZN39_INTERNAL_af51d839_4_k_cu_1cef3c36_40834cuda3std3__441_GLOBAL__N__af51d839_4_k_cu_1cef3c36_40836ignoreE)
_ZN39_INTERNAL_af51d839_4_k_cu_1cef3c36_40834cuda3std3__441_GLOBAL__N__af51d839_4_k_cu_1cef3c36_40836ignoreE:
	.zero		1
	.type		_ZN39_INTERNAL_af51d839_4_k_cu_1cef3c36_40834cute7productE,@object
	.size		_ZN39_INTERNAL_af51d839_4_k_cu_1cef3c36_40834cute7productE,(_ZN39_INTERNAL_af51d839_4_k_cu_1cef3c36_40834cuda3std3__45__cpo3endE - _ZN39_INTERNAL_af51d839_4_k_cu_1cef3c36_40834cute7productE)
_ZN39_INTERNAL_af51d839_4_k_cu_1cef3c36_40834cute7productE:
	.zero		1
	.type		_ZN39_INTERNAL_af51d839_4_k_cu_1cef3c36_40834cuda3std3__45__cpo3endE,@object
	.size		_ZN39_INTERNAL_af51d839_4_k_cu_1cef3c36_40834cuda3std3__45__cpo3endE,(_ZN39_INTERNAL_af51d839_4_k_cu_1cef3c36_40834cuda3std3__419piecewise_constructE - _ZN39_INTERNAL_af51d839_4_k_cu_1cef3c36_40834cuda3std3__45__cpo3endE)
_ZN39_INTERNAL_af51d839_4_k_cu_1cef3c36_40834cuda3std3__45__cpo3endE:
	.zero		1
	.type		_ZN39_INTERNAL_af51d839_4_k_cu_1cef3c36_40834cuda3std3__419piecewise_constructE,@object
	.size		_ZN39_INTERNAL_af51d839_4_k_cu_1cef3c36_40834cuda3std3__419piecewise_constructE,(_ZN39_INTERNAL_af51d839_4_k_cu_1cef3c36_40834cuda3std3__45__cpo4cendE - _ZN39_INTERNAL_af51d839_4_k_cu_1cef3c36_40834cuda3std3__419piecewise_constructE)
_ZN39_INTERNAL_af51d839_4_k_cu_1cef3c36_40834cuda3std3__419piecewise_constructE:
	.zero		1
	.type		_ZN39_INTERNAL_af51d839_4_k_cu_1cef3c36_40834cuda3std3__45__cpo4cendE,@object
	.size		_ZN39_INTERNAL_af51d839_4_k_cu_1cef3c36_40834cuda3std3__45__cpo4cendE,(_ZN39_INTERNAL_af51d839_4_k_cu_1cef3c36_40834cuda3std6ranges3__45__cpo4swapE - _ZN39_INTERNAL_af51d839_4_k_cu_1cef3c36_40834cuda3std3__45__cpo4cendE)
_ZN39_INTERNAL_af51d839_4_k_cu_1cef3c36_40834cuda3std3__45__cpo4cendE:
	.zero		1
	.type		_ZN39_INTERNAL_af51d839_4_k_cu_1cef3c36_40834cuda3std6ranges3__45__cpo4swapE,@object
	.size		_ZN39_INTERNAL_af51d839_4_k_cu_1cef3c36_40834cuda3std6ranges3__45__cpo4swapE,(.L_8 - _ZN39_INTERNAL_af51d839_4_k_cu_1cef3c36_40834cuda3std6ranges3__45__cpo4swapE)
_ZN39_INTERNAL_af51d839_4_k_cu_1cef3c36_40834cuda3std6ranges3__45__cpo4swapE:
	.zero		1
.L_8:


//--------------------- .nv.constant0._ZN7cutlass13device_kernelINS_4gemm6kernel13GemmUniversalIN4cute5tupleIJiiiiEEENS1_10collective13CollectiveMmaINS1_34MainloopSm90TmaGmmaWarpSpecializedILi5ENS5_IJNS4_1CILi2EEENSA_ILi1EEESC_EEENS1_35KernelTmaWarpSpecializedCooperativeEEENS5_IJNSA_ILi256EEENSA_ILi128EEENSA_ILi64EEEEEENS_6half_tENS5_IJlSC_lEEESK_SL_NS4_8TiledMMAINS4_8MMA_AtomIJNS4_4SM904GMMA26MMA_64x128x16_F32F16F16_SSILNSP_5MajorE0ELSR_0ELNSP_7ScaleInE1ELSS_1EEEEEENS4_6LayoutISD_NS5_IJSC_NSA_ILi0EEESW_EEEEENS5_IJNS4_10UnderscoreESZ_SZ_EEEEENS4_13SM90_TMA_LOADENS4_14ComposedLayoutINS4_7SwizzleILi3ELi4ELi3EEENS4_18smem_ptr_flag_bitsILi16EEENSV_INS5_IJNSA_ILi8EEESI_EEENS5_IJSI_SC_EEEEEEEvNS4_8identityENS4_23SM90_TMA_LOAD_MULTICASTES1C_vS1D_EENS_8epilogue10collective6detail29Sm90TmaWarpSpecializedAdapterINS1H_15DefaultEpilogueISK_SL_SL_NS1G_6thread17LinearCombinationISK_Li1EffLNS1L_9ScaleType4KindE0ELNS_15FloatRoundStyleE2ESK_EENS1_15EpilogueDefaultEEEEEvvEEEEvNT_6ParamsE --------------------------
	.section	.nv.constant0._ZN7cutlass13device_kernelINS_4gemm6kernel13GemmUniversalIN4cute5tupleIJiiiiEEENS1_10collective13CollectiveMmaINS1_34MainloopSm90TmaGmmaWarpSpecializedILi5ENS5_IJNS4_1CILi2EEENSA_ILi1EEESC_EEENS1_35KernelTmaWarpSpecializedCooperativeEEENS5_IJNSA_ILi256EEENSA_ILi128EEENSA_ILi64EEEEEENS_6half_tENS5_IJlSC_lEEESK_SL_NS4_8TiledMMAINS4_8MMA_AtomIJNS4_4SM904GMMA26MMA_64x128x16_F32F16F16_SSILNSP_5MajorE0ELSR_0ELNSP_7ScaleInE1ELSS_1EEEEEENS4_6LayoutISD_NS5_IJSC_NSA_ILi0EEESW_EEEEENS5_IJNS4_10UnderscoreESZ_SZ_EEEEENS4_13SM90_TMA_LOADENS4_14ComposedLayoutINS4_7SwizzleILi3ELi4ELi3EEENS4_18smem_ptr_flag_bitsILi16EEENSV_INS5_IJNSA_ILi8EEESI_EEENS5_IJSI_SC_EEEEEEEvNS4_8identityENS4_23SM90_TMA_LOAD_MULTICASTES1C_vS1D_EENS_8epilogue10collective6detail29Sm90TmaWarpSpecializedAdapterINS1H_15DefaultEpilogueISK_SL_SL_NS1G_6thread17LinearCombinationISK_Li1EffLNS1L_9ScaleType4KindE0ELNS_15FloatRoundStyleE2ESK_EENS1_15EpilogueDefaultEEEEEvvEEEEvNT_6ParamsE,"a",@progbits
	.sectionflags	@""
	.align	4
.nv.constant0._ZN7cutlass13device_kernelINS_4gemm6kernel13GemmUniversalIN4cute5tupleIJiiiiEEENS1_10collective13CollectiveMmaINS1_34MainloopSm90TmaGmmaWarpSpecializedILi5ENS5_IJNS4_1CILi2EEENSA_ILi1EEESC_EEENS1_35KernelTmaWarpSpecializedCooperativeEEENS5_IJNSA_ILi256EEENSA_ILi128EEENSA_ILi64EEEEEENS_6half_tENS5_IJlSC_lEEESK_SL_NS4_8TiledMMAINS4_8MMA_AtomIJNS4_4SM904GMMA26MMA_64x128x16_F32F16F16_SSILNSP_5MajorE0ELSR_0ELNSP_7ScaleInE1ELSS_1EEEEEENS4_6LayoutISD_NS5_IJSC_NSA_ILi0EEESW_EEEEENS5_IJNS4_10UnderscoreESZ_SZ_EEEEENS4_13SM90_TMA_LOADENS4_14ComposedLayoutINS4_7SwizzleILi3ELi4ELi3EEENS4_18smem_ptr_flag_bitsILi16EEENSV_INS5_IJNSA_ILi8EEESI_EEENS5_IJSI_SC_EEEEEEEvNS4_8identityENS4_23SM90_TMA_LOAD_MULTICASTES1C_vS1D_EENS_8epilogue10collective6detail29Sm90TmaWarpSpecializedAdapterINS1H_15DefaultEpilogueISK_SL_SL_NS1G_6thread17LinearCombinationISK_Li1EffLNS1L_9ScaleType4KindE0ELNS_15FloatRoundStyleE2ESK_EENS1_15EpilogueDefaultEEEEEvvEEEEvNT_6ParamsE:
	.zero		1664


//--------------------- SYMBOLS --------------------------

	.type		.nv.reservedSmem.offset0,@object
	.size		.nv.reservedSmem.offset0,0x4
	.type		__assertfail,@function
